// auto-generated by cutlass_sweep.gemm — config: {"arch": "sm_90", "cluster_m": 4, "cluster_n": 2, "dtype": "fp32", "dtype_b": "fp32", "layout": "nt", "stages": 0, "tile_k": 32, "tile_m": 64, "tile_n": 64}
#include "cutlass/cutlass.h"
#include "cutlass/gemm/collective/collective_builder.hpp"
#include "cutlass/gemm/device/gemm_universal_adapter.h"
#include "cutlass/gemm/kernel/gemm_universal.hpp"
#include "cutlass/epilogue/collective/collective_builder.hpp"

using ElemA = float;
using ElemB = float;
using ElemCD = float;
using Acc  = float;
using TileShape    = cute::Shape<cute::_64, cute::_64, cute::_32>;
using ClusterShape = cute::Shape<cute::_4, cute::_2, cute::_1>;

using CollectiveEpilogue = typename cutlass::epilogue::collective::CollectiveBuilder<
    cutlass::arch::Sm90, cutlass::arch::OpClassTensorOp,
    TileShape, ClusterShape,
    cutlass::epilogue::collective::EpilogueTileAuto,
    Acc, Acc,
    ElemCD, cutlass::layout::RowMajor, 128 / cutlass::sizeof_bits<ElemCD>::value,
    ElemCD, cutlass::layout::RowMajor, 128 / cutlass::sizeof_bits<ElemCD>::value,
    cutlass::epilogue::collective::EpilogueScheduleAuto
  >::CollectiveOp;

using CollectiveMainloop = typename cutlass::gemm::collective::CollectiveBuilder<
    cutlass::arch::Sm90, cutlass::arch::OpClassTensorOp,
    ElemA, cutlass::layout::RowMajor, 128 / cutlass::sizeof_bits<ElemA>::value,
    ElemB, cutlass::layout::ColumnMajor, 128 / cutlass::sizeof_bits<ElemB>::value,
    Acc,
    TileShape, ClusterShape,
    cutlass::gemm::collective::StageCountAutoCarveout<static_cast<int>(sizeof(typename CollectiveEpilogue::SharedStorage))>,
    cutlass::gemm::collective::KernelScheduleAuto
  >::CollectiveOp;

using GemmKernel = cutlass::gemm::kernel::GemmUniversal<
    cute::Shape<int,int,int,int>,
    CollectiveMainloop,
    CollectiveEpilogue
>;
using Gemm = cutlass::gemm::device::GemmUniversalAdapter<GemmKernel>;

// Force the device kernel symbol into the cubin without needing a host main.
auto* _anchor = &cutlass::device_kernel<GemmKernel>;


// ===== COMPILED SASS (sm_90a) =====

	.target	sm_90a

	.elftype	@"ET_EXEC"


//--------------------- .note.nv.tkinfo           --------------------------
	.section	.note.nv.tkinfo,"",@"SHT_NOTE"
	.sectionflags	@"SHF_NOTE_NV_TKINFO"
	.tkinfo
        /*0018*/ 	.word	0x00000002
        /*0030*/ 	.string	""
        /*0030*/ 	.string	"ptxas"
        /*0030*/ 	.string	"Cuda compilation tools, release 13.0, V13.0.88"
        /*0030*/ 	.string	"Build cuda_13.0.r13.0/compiler.36424714_0"
        /*0030*/ 	.string	"-arch sm_90a -m 64 "



//--------------------- .note.nv.cuinfo           --------------------------
	.section	.note.nv.cuinfo,"",@"SHT_NOTE"
	.sectionflags	@"SHF_NOTE_NV_CUINFO"
        /*0018*/ 	.short	0x0002
        /*001a*/ 	.short	0x005a
        /*001c*/ 	.short	0x0082
	.zero		2


//--------------------- .nv.info                  --------------------------
	.section	.nv.info,"",@"SHT_CUDA_INFO"
	.align	4


	//----- nvinfo : EIATTR_REGCOUNT
	.align		4
        /*0000*/ 	.byte	0x04, 0x2f
        /*0002*/ 	.short	(.L_15 - .L_14)
	.align		4
.L_14:
        /*0004*/ 	.word	index@(_ZN7cutlass13device_kernelINS_4gemm6kernel13GemmUniversalIN4cute5tupleIJiiiiEEENS1_10collective13CollectiveMmaINS1_34MainloopSm90TmaGmmaWarpSpecializedILi14ENS5_IJNS4_1CILi4EEENSA_ILi2EEENSA_ILi1EEEEEENS1_32KernelTmaWarpSpecializedPingpongEEENS5_IJNSA_ILi64EEESH_NSA_ILi32EEEEEEfNS5_IJlSD_lEEEfSK_NS4_8TiledMMAINS4_8MMA_AtomIJNS4_4SM904GMMA29MMA_64x64x8_F32TF32TF32_SS_TNILNSO_7ScaleInE1ELSQ_1EEEEEENS4_6LayoutINS5_IJSD_SD_SD_EEENS5_IJNSA_ILi0EEESV_SV_EEEEENS5_IJNS4_10UnderscoreESY_SY_EEEEENS4_23SM90_TMA_LOAD_MULTICASTENS4_14ComposedLayoutINS4_7SwizzleILi3ELi4ELi3EEENS4_18smem_ptr_flag_bitsILi32EEENST_INS5_IJNSA_ILi8EEESI_EEENS5_IJSI_SD_EEEEEEEvNS4_8identityES11_S1B_vS1C_EENS_8epilogue10collective6detail29Sm90TmaWarpSpecializedAdapterINS1F_15DefaultEpilogueIfSK_SK_NS1E_6thread17LinearCombinationIfLi1EffLNS1J_9ScaleType4KindE0ELNS_15FloatRoundStyleE2EfEENS1_15EpilogueDefaultEEEEEvvEEEEvNT_6ParamsE)
        /*0008*/ 	.word	0x000000a8


	//----- nvinfo : EIATTR_FRAME_SIZE
	.align		4
.L_15:
        /*000c*/ 	.byte	0x04, 0x11
        /*000e*/ 	.short	(.L_17 - .L_16)
	.align		4
.L_16:
        /*0010*/ 	.word	index@(_ZN7cutlass13device_kernelINS_4gemm6kernel13GemmUniversalIN4cute5tupleIJiiiiEEENS1_10collective13CollectiveMmaINS1_34MainloopSm90TmaGmmaWarpSpecializedILi14ENS5_IJNS4_1CILi4EEENSA_ILi2EEENSA_ILi1EEEEEENS1_32KernelTmaWarpSpecializedPingpongEEENS5_IJNSA_ILi64EEESH_NSA_ILi32EEEEEEfNS5_IJlSD_lEEEfSK_NS4_8TiledMMAINS4_8MMA_AtomIJNS4_4SM904GMMA29MMA_64x64x8_F32TF32TF32_SS_TNILNSO_7ScaleInE1ELSQ_1EEEEEENS4_6LayoutINS5_IJSD_SD_SD_EEENS5_IJNSA_ILi0EEESV_SV_EEEEENS5_IJNS4_10UnderscoreESY_SY_EEEEENS4_23SM90_TMA_LOAD_MULTICASTENS4_14ComposedLayoutINS4_7SwizzleILi3ELi4ELi3EEENS4_18smem_ptr_flag_bitsILi32EEENST_INS5_IJNSA_ILi8EEESI_EEENS5_IJSI_SD_EEEEEEEvNS4_8identityES11_S1B_vS1C_EENS_8epilogue10collective6detail29Sm90TmaWarpSpecializedAdapterINS1F_15DefaultEpilogueIfSK_SK_NS1E_6thread17LinearCombinationIfLi1EffLNS1J_9ScaleType4KindE0ELNS_15FloatRoundStyleE2EfEENS1_15EpilogueDefaultEEEEEvvEEEEvNT_6ParamsE)
        /*0014*/ 	.word	0x00000008


	//----- nvinfo : EIATTR_MIN_STACK_SIZE
	.align		4
.L_17:
        /*0018*/ 	.byte	0x04, 0x12
        /*001a*/ 	.short	(.L_19 - .L_18)
	.align		4
.L_18:
        /*001c*/ 	.word	index@(_ZN7cutlass13device_kernelINS_4gemm6kernel13GemmUniversalIN4cute5tupleIJiiiiEEENS1_10collective13CollectiveMmaINS1_34MainloopSm90TmaGmmaWarpSpecializedILi14ENS5_IJNS4_1CILi4EEENSA_ILi2EEENSA_ILi1EEEEEENS1_32KernelTmaWarpSpecializedPingpongEEENS5_IJNSA_ILi64EEESH_NSA_ILi32EEEEEEfNS5_IJlSD_lEEEfSK_NS4_8TiledMMAINS4_8MMA_AtomIJNS4_4SM904GMMA29MMA_64x64x8_F32TF32TF32_SS_TNILNSO_7ScaleInE1ELSQ_1EEEEEENS4_6LayoutINS5_IJSD_SD_SD_EEENS5_IJNSA_ILi0EEESV_SV_EEEEENS5_IJNS4_10UnderscoreESY_SY_EEEEENS4_23SM90_TMA_LOAD_MULTICASTENS4_14ComposedLayoutINS4_7SwizzleILi3ELi4ELi3EEENS4_18smem_ptr_flag_bitsILi32EEENST_INS5_IJNSA_ILi8EEESI_EEENS5_IJSI_SD_EEEEEEEvNS4_8identityES11_S1B_vS1C_EENS_8epilogue10collective6detail29Sm90TmaWarpSpecializedAdapterINS1F_15DefaultEpilogueIfSK_SK_NS1E_6thread17LinearCombinationIfLi1EffLNS1J_9ScaleType4KindE0ELNS_15FloatRoundStyleE2EfEENS1_15EpilogueDefaultEEEEEvvEEEEvNT_6ParamsE)
        /*0020*/ 	.word	0x00000008
.L_19:


//--------------------- .nv.compat                --------------------------
	.section	.nv.compat,"",@"SHT_CUDA_COMPAT_INFO"
	.align	4
        /*0000*/ 	.byte	0x02, 0x09, 0x01, 0x00, 0x02, 0x02, 0x04, 0x00, 0x02, 0x05, 0x05, 0x00, 0x03, 0x07, 0x01, 0x01
        /*0010*/ 	.byte	0x02, 0x03, 0x01, 0x00, 0x02, 0x06, 0x01, 0x00, 0x04, 0x0b, 0x08, 0x00, 0x00, 0x00, 0x00, 0x00
        /*0020*/ 	.byte	0x00, 0x00, 0x00, 0x00


//--------------------- .nv.info._ZN7cutlass13device_kernelINS_4gemm6kernel13GemmUniversalIN4cute5tupleIJiiiiEEENS1_10collective13CollectiveMmaINS1_34MainloopSm90TmaGmmaWarpSpecializedILi14ENS5_IJNS4_1CILi4EEENSA_ILi2EEENSA_ILi1EEEEEENS1_32KernelTmaWarpSpecializedPingpongEEENS5_IJNSA_ILi64EEESH_NSA_ILi32EEEEEEfNS5_IJlSD_lEEEfSK_NS4_8TiledMMAINS4_8MMA_AtomIJNS4_4SM904GMMA29MMA_64x64x8_F32TF32TF32_SS_TNILNSO_7ScaleInE1ELSQ_1EEEEEENS4_6LayoutINS5_IJSD_SD_SD_EEENS5_IJNSA_ILi0EEESV_SV_EEEEENS5_IJNS4_10UnderscoreESY_SY_EEEEENS4_23SM90_TMA_LOAD_MULTICASTENS4_14ComposedLayoutINS4_7SwizzleILi3ELi4ELi3EEENS4_18smem_ptr_flag_bitsILi32EEENST_INS5_IJNSA_ILi8EEESI_EEENS5_IJSI_SD_EEEEEEEvNS4_8identityES11_S1B_vS1C_EENS_8epilogue10collective6detail29Sm90TmaWarpSpecializedAdapterINS1F_15DefaultEpilogueIfSK_SK_NS1E_6thread17LinearCombinationIfLi1EffLNS1J_9ScaleType4KindE0ELNS_15FloatRoundStyleE2EfEENS1_15EpilogueDefaultEEEEEvvEEEEvNT_6ParamsE --------------------------
	.section	.nv.info._ZN7cutlass13device_kernelINS_4gemm6kernel13GemmUniversalIN4cute5tupleIJiiiiEEENS1_10collective13CollectiveMmaINS1_34MainloopSm90TmaGmmaWarpSpecializedILi14ENS5_IJNS4_1CILi4EEENSA_ILi2EEENSA_ILi1EEEEEENS1_32KernelTmaWarpSpecializedPingpongEEENS5_IJNSA_ILi64EEESH_NSA_ILi32EEEEEEfNS5_IJlSD_lEEEfSK_NS4_8TiledMMAINS4_8MMA_AtomIJNS4_4SM904GMMA29MMA_64x64x8_F32TF32TF32_SS_TNILNSO_7ScaleInE1ELSQ_1EEEEEENS4_6LayoutINS5_IJSD_SD_SD_EEENS5_IJNSA_ILi0EEESV_SV_EEEEENS5_IJNS4_10UnderscoreESY_SY_EEEEENS4_23SM90_TMA_LOAD_MULTICASTENS4_14ComposedLayoutINS4_7SwizzleILi3ELi4ELi3EEENS4_18smem_ptr_flag_bitsILi32EEENST_INS5_IJNSA_ILi8EEESI_EEENS5_IJSI_SD_EEEEEEEvNS4_8identityES11_S1B_vS1C_EENS_8epilogue10collective6detail29Sm90TmaWarpSpecializedAdapterINS1F_15DefaultEpilogueIfSK_SK_NS1E_6thread17LinearCombinationIfLi1EffLNS1J_9ScaleType4KindE0ELNS_15FloatRoundStyleE2EfEENS1_15EpilogueDefaultEEEEEvvEEEEvNT_6ParamsE,"",@"SHT_CUDA_INFO"
	.sectionflags	@""
	.align	4


	//----- nvinfo : EIATTR_CUDA_API_VERSION
	.align		4
        /*0000*/ 	.byte	0x04, 0x37
        /*0002*/ 	.short	(.L_21 - .L_20)
.L_20:
        /*0004*/ 	.word	0x00000082


	//----- nvinfo : EIATTR_KPARAM_INFO
	.align		4
.L_21:
        /*0008*/ 	.byte	0x04, 0x17
        /*000a*/ 	.short	(.L_23 - .L_22)
.L_22:
        /*000c*/ 	.word	0x00000000
        /*0010*/ 	.short	0x0000
        /*0012*/ 	.short	0x0070
        /*0014*/ 	.byte	0x00, 0xf0, 0x01, 0x10


	//----- nvinfo : EIATTR_SPARSE_MMA_MASK
	.align		4
.L_23:
        /*0018*/ 	.byte	0x03, 0x50
        /*001a*/ 	.short	0x0000


	//----- nvinfo : EIATTR_MAXREG_COUNT
	.align		4
        /*001c*/ 	.byte	0x03, 0x1b
        /*001e*/ 	.short	0x00a8


	//----- nvinfo : EIATTR_NUM_BARRIERS
	.align		4
        /*0020*/ 	.byte	0x02, 0x4c
        /*0022*/ 	.byte	0x01
	.zero		1


	//----- nvinfo : EIATTR_EXTERNS
	.align		4
        /*0024*/ 	.byte	0x04, 0x0f
        /*0026*/ 	.short	(.L_25 - .L_24)


	//   ....[0]....
	.align		4
.L_24:
        /*0028*/ 	.word	index@(__assertfail)


	//----- nvinfo : EIATTR_ANNOTATIONS
	.align		4
.L_25:
        /*002c*/ 	.byte	0x04, 0x55
        /*002e*/ 	.short	(.L_27 - .L_26)


	//   ....[0]....
.L_26:
        /*0030*/ 	.word	0x00000001
        /*0034*/ 	.byte	0x40, 0x0f, 0x00, 0x00, 0x01, 0x00, 0x00, 0x00, 0x30, 0x41, 0x00, 0x00, 0x01, 0x00, 0x00, 0x00
        /*0044*/ 	.byte	0x00, 0x4f, 0x00, 0x00


	//----- nvinfo : EIATTR_MERCURY_ISA_VERSION
	.align		4
.L_27:
        /*0048*/ 	.byte	0x03, 0x5f
        /*004a*/ 	.short	0x0101


	//----- nvinfo : EIATTR_INT_WARP_WIDE_INSTR_OFFSETS
	.align		4
        /*004c*/ 	.byte	0x04, 0x31
        /*004e*/ 	.short	(.L_29 - .L_28)


	//   ....[0]....
.L_28:
        /*0050*/ 	.word	0x00000710


	//   ....[1]....
        /*0054*/ 	.word	0x00000730


	//   ....[2]....
        /*0058*/ 	.word	0x00000750


	//   ....[3]....
        /*005c*/ 	.word	0x00000840


	//   ....[4]....
        /*0060*/ 	.word	0x00000860


	//   ....[5]....
        /*0064*/ 	.word	0x00000870


	//   ....[6]....
        /*0068*/ 	.word	0x00000920


	//   ....[7]....
        /*006c*/ 	.word	0x00000970


	//----- nvinfo : EIATTR_COOP_GROUP_MASK_REGIDS
	.align		4
.L_29:
        /*0070*/ 	.byte	0x04, 0x29
        /*0072*/ 	.short	(.L_31 - .L_30)


	//   ....[0]....
.L_30:
        /*0074*/ 	.word	0xffffffff


	//   ....[1]....
        /*0078*/ 	.word	0xffffffff


	//   ....[2]....
        /*007c*/ 	.word	0xffffffff


	//   ....[3]....
        /*0080*/ 	.word	0xffffffff


	//   ....[4]....
        /*0084*/ 	.word	0xffffffff


	//   ....[5]....
        /*0088*/ 	.word	0xffffffff


	//   ....[6]....
        /*008c*/ 	.word	0xffffffff


	//----- nvinfo : EIATTR_COOP_GROUP_INSTR_OFFSETS
	.align		4
.L_31:
        /*0090*/ 	.byte	0x04, 0x28
        /*0092*/ 	.short	(.L_33 - .L_32)


	//   ....[0]....
.L_32:
        /*0094*/ 	.word	0x00000070


	//   ....[1]....
        /*0098*/ 	.word	0x00000080


	//   ....[2]....
        /*009c*/ 	.word	0x00000140


	//   ....[3]....
        /*00a0*/ 	.word	0x000004a0


	//   ....[4]....
        /*00a4*/ 	.word	0x000004e0


	//   ....[5]....
        /*00a8*/ 	.word	0x00000890


	//   ....[6]....
        /*00ac*/ 	.word	0x00000ae0


	//----- nvinfo : EIATTR_REG_RECONFIG
	.align		4
.L_33:
        /*00b0*/ 	.byte	0x01, 0x54
	.zero		2


	//----- nvinfo : EIATTR_SYSCALL_OFFSETS
	.align		4
        /*00b4*/ 	.byte	0x04, 0x46
        /*00b6*/ 	.short	(.L_35 - .L_34)


	//   ....[0]....
.L_34:
        /*00b8*/ 	.word	0x00001a00


	//----- nvinfo : EIATTR_MBARRIER_INSTR_OFFSETS
	.align		4
.L_35:
        /*00bc*/ 	.byte	0x04, 0x39
        /*00be*/ 	.short	(.L_37 - .L_36)


	//   ....[0]....
.L_36:
        /*00c0*/ 	.word	0x000002a0
        /*00c4*/ 	.word	0x000000ff
        /*00c8*/ 	.word	0x00000000
        /*00cc*/ 	.short	0x0100
        /*00ce*/ 	.byte	0x08
	.zero		1


	//   ....[1]....
        /*00d0*/ 	.word	0x000002b0
        /*00d4*/ 	.word	0x000000ff
        /*00d8*/ 	.word	0x00000070
        /*00dc*/ 	.short	0x0100
        /*00de*/ 	.byte	0x08
	.zero		1


	//   ....[2]....
        /*00e0*/ 	.word	0x000002c0
        /*00e4*/ 	.word	0x000000ff
        /*00e8*/ 	.word	0x00000008
        /*00ec*/ 	.short	0x0100
        /*00ee*/ 	.byte	0x08
	.zero		1


	//   ....[3]....
        /*00f0*/ 	.word	0x000002d0
        /*00f4*/ 	.word	0x000000ff
        /*00f8*/ 	.word	0x00000078
        /*00fc*/ 	.short	0x0100
        /*00fe*/ 	.byte	0x08
	.zero		1


	//   ....[4]....
        /*0100*/ 	.word	0x000002e0
        /*0104*/ 	.word	0x000000ff
        /*0108*/ 	.word	0x00000010
        /*010c*/ 	.short	0x0100
        /*010e*/ 	.byte	0x08
	.zero		1


	//   ....[5]....
        /*0110*/ 	.word	0x000002f0
        /*0114*/ 	.word	0x000000ff
        /*0118*/ 	.word	0x00000080
        /*011c*/ 	.short	0x0100
        /*011e*/ 	.byte	0x08
	.zero		1


	//   ....[6]....
        /*0120*/ 	.word	0x00000300
        /*0124*/ 	.word	0x000000ff
        /*0128*/ 	.word	0x00000018
        /*012c*/ 	.short	0x0100
        /*012e*/ 	.byte	0x08
	.zero		1


	//   ....[7]....
        /*0130*/ 	.word	0x00000310
        /*0134*/ 	.word	0x000000ff
        /*0138*/ 	.word	0x00000088
        /*013c*/ 	.short	0x0100
        /*013e*/ 	.byte	0x08
	.zero		1


	//   ....[8]....
        /*0140*/ 	.word	0x00000320
        /*0144*/ 	.word	0x000000ff
        /*0148*/ 	.word	0x00000020
        /*014c*/ 	.short	0x0100
        /*014e*/ 	.byte	0x08
	.zero		1


	//   ....[9]....
        /*0150*/ 	.word	0x00000330
        /*0154*/ 	.word	0x000000ff
        /*0158*/ 	.word	0x00000090
        /*015c*/ 	.short	0x0100
        /*015e*/ 	.byte	0x08
	.zero		1


	//   ....[10]....
        /*0160*/ 	.word	0x00000340
        /*0164*/ 	.word	0x000000ff
        /*0168*/ 	.word	0x00000028
        /*016c*/ 	.short	0x0100
        /*016e*/ 	.byte	0x08
	.zero		1


	//   ....[11]....
        /*0170*/ 	.word	0x00000350
        /*0174*/ 	.word	0x000000ff
        /*0178*/ 	.word	0x00000098
        /*017c*/ 	.short	0x0100
        /*017e*/ 	.byte	0x08
	.zero		1


	//   ....[12]....
        /*0180*/ 	.word	0x00000360
        /*0184*/ 	.word	0x000000ff
        /*0188*/ 	.word	0x00000030
        /*018c*/ 	.short	0x0100
        /*018e*/ 	.byte	0x08
	.zero		1


	//   ....[13]....
        /*0190*/ 	.word	0x00000370
        /*0194*/ 	.word	0x000000ff
        /*0198*/ 	.word	0x000000a0
        /*019c*/ 	.short	0x0100
        /*019e*/ 	.byte	0x08
	.zero		1


	//   ....[14]....
        /*01a0*/ 	.word	0x00000380
        /*01a4*/ 	.word	0x000000ff
        /*01a8*/ 	.word	0x00000038
        /*01ac*/ 	.short	0x0100
        /*01ae*/ 	.byte	0x08
	.zero		1


	//   ....[15]....
        /*01b0*/ 	.word	0x00000390
        /*01b4*/ 	.word	0x000000ff
        /*01b8*/ 	.word	0x000000a8
        /*01bc*/ 	.short	0x0100
        /*01be*/ 	.byte	0x08
	.zero		1


	//   ....[16]....
        /*01c0*/ 	.word	0x000003a0
        /*01c4*/ 	.word	0x000000ff
        /*01c8*/ 	.word	0x00000040
        /*01cc*/ 	.short	0x0100
        /*01ce*/ 	.byte	0x08
	.zero		1


	//   ....[17]....
        /*01d0*/ 	.word	0x000003b0
        /*01d4*/ 	.word	0x000000ff
        /*01d8*/ 	.word	0x000000b0
        /*01dc*/ 	.short	0x0100
        /*01de*/ 	.byte	0x08
	.zero		1


	//   ....[18]....
        /*01e0*/ 	.word	0x000003c0
        /*01e4*/ 	.word	0x000000ff
        /*01e8*/ 	.word	0x00000048
        /*01ec*/ 	.short	0x0100
        /*01ee*/ 	.byte	0x08
	.zero		1


	//   ....[19]....
        /*01f0*/ 	.word	0x000003d0
        /*01f4*/ 	.word	0x000000ff
        /*01f8*/ 	.word	0x000000b8
        /*01fc*/ 	.short	0x0100
        /*01fe*/ 	.byte	0x08
	.zero		1


	//   ....[20]....
        /*0200*/ 	.word	0x000003e0
        /*0204*/ 	.word	0x000000ff
        /*0208*/ 	.word	0x00000050
        /*020c*/ 	.short	0x0100
        /*020e*/ 	.byte	0x08
	.zero		1


	//   ....[21]....
        /*0210*/ 	.word	0x000003f0
        /*0214*/ 	.word	0x000000ff
        /*0218*/ 	.word	0x000000c0
        /*021c*/ 	.short	0x0100
        /*021e*/ 	.byte	0x08
	.zero		1


	//   ....[22]....
        /*0220*/ 	.word	0x00000400
        /*0224*/ 	.word	0x000000ff
        /*0228*/ 	.word	0x00000058
        /*022c*/ 	.short	0x0100
        /*022e*/ 	.byte	0x08
	.zero		1


	//   ....[23]....
        /*0230*/ 	.word	0x00000410
        /*0234*/ 	.word	0x000000ff
        /*0238*/ 	.word	0x000000c8
        /*023c*/ 	.short	0x0100
        /*023e*/ 	.byte	0x08
	.zero		1


	//   ....[24]....
        /*0240*/ 	.word	0x00000420
        /*0244*/ 	.word	0x000000ff
        /*0248*/ 	.word	0x00000060
        /*024c*/ 	.short	0x0100
        /*024e*/ 	.byte	0x08
	.zero		1


	//   ....[25]....
        /*0250*/ 	.word	0x00000430
        /*0254*/ 	.word	0x000000ff
        /*0258*/ 	.word	0x000000d0
        /*025c*/ 	.short	0x0100
        /*025e*/ 	.byte	0x08
	.zero		1


	//   ....[26]....
        /*0260*/ 	.word	0x00000440
        /*0264*/ 	.word	0x000000ff
        /*0268*/ 	.word	0x00000068
        /*026c*/ 	.short	0x0100
        /*026e*/ 	.byte	0x08
	.zero		1


	//   ....[27]....
        /*0270*/ 	.word	0x00000450
        /*0274*/ 	.word	0x000000ff
        /*0278*/ 	.word	0x000000d8
        /*027c*/ 	.short	0x0100
        /*027e*/ 	.byte	0x08
	.zero		1


	//   ....[28]....
        /*0280*/ 	.word	0x000009a0
        /*0284*/ 	.word	0x000000ff
        /*0288*/ 	.word	0x00000110
        /*028c*/ 	.short	0x0100
        /*028e*/ 	.byte	0x08
	.zero		1


	//   ....[29]....
        /*0290*/ 	.word	0x00000a30
        /*0294*/ 	.word	0x000000ff
        /*0298*/ 	.word	0x00000118
        /*029c*/ 	.short	0x0100
        /*029e*/ 	.byte	0x08
	.zero		1


	//   ....[30]....
        /*02a0*/ 	.word	0x00000a60
        /*02a4*/ 	.word	0x000000ff
        /*02a8*/ 	.word	0x000000f0
        /*02ac*/ 	.short	0x0100
        /*02ae*/ 	.byte	0x09
	.zero		1


	//   ....[31]....
        /*02b0*/ 	.word	0x00000a70
        /*02b4*/ 	.word	0x000000ff
        /*02b8*/ 	.word	0x000000f8
        /*02bc*/ 	.short	0x0100
        /*02be*/ 	.byte	0x09
	.zero		1


	//   ....[32]....
        /*02c0*/ 	.word	0x00000a80
        /*02c4*/ 	.word	0x000000ff
        /*02c8*/ 	.word	0x00000100
        /*02cc*/ 	.short	0x0100
        /*02ce*/ 	.byte	0x09
	.zero		1


	//   ....[33]....
        /*02d0*/ 	.word	0x00000a90
        /*02d4*/ 	.word	0x000000ff
        /*02d8*/ 	.word	0x00000108
        /*02dc*/ 	.short	0x0100
        /*02de*/ 	.byte	0x09
	.zero		1


	//   ....[34]....
        /*02e0*/ 	.word	0x000018e0
        /*02e4*/ 	.word	0x0000003f
        /*02e8*/ 	.word	0x00000000
        /*02ec*/ 	.short	0x010a
        /*02ee*/ 	.byte	0x2a
	.zero		1


	//   ....[35]....
        /*02f0*/ 	.word	0x00001a80
        /*02f4*/ 	.word	0x00000003
        /*02f8*/ 	.word	0x00000000
        /*02fc*/ 	.short	0x010a
        /*02fe*/ 	.byte	0x3f
	.zero		1


	//   ....[36]....
        /*0300*/ 	.word	0x00001ac0
        /*0304*/ 	.word	0x00000003
        /*0308*/ 	.word	0x00000000
        /*030c*/ 	.short	0x010a
        /*030e*/ 	.byte	0x3f
	.zero		1


	//   ....[37]....
        /*0310*/ 	.word	0x00001dc0
        /*0314*/ 	.word	0x000000ff
        /*0318*/ 	.word	0x00000000
        /*031c*/ 	.short	0x010a
        /*031e*/ 	.byte	0x04
	.zero		1


	//   ....[38]....
        /*0320*/ 	.word	0x00001e00
        /*0324*/ 	.word	0x000000ff
        /*0328*/ 	.word	0x00000000
        /*032c*/ 	.short	0x010a
        /*032e*/ 	.byte	0x04
	.zero		1


	//   ....[39]....
        /*0330*/ 	.word	0x00002060
        /*0334*/ 	.word	0x00000005
        /*0338*/ 	.word	0x00000000
        /*033c*/ 	.short	0x0101
        /*033e*/ 	.byte	0x3f
	.zero		1


	//   ....[40]....
        /*0340*/ 	.word	0x00002160
        /*0344*/ 	.word	0x00000040
        /*0348*/ 	.word	0x00000000
        /*034c*/ 	.short	0x0101
        /*034e*/ 	.byte	0x2f
	.zero		1


	//   ....[41]....
        /*0350*/ 	.word	0x00002280
        /*0354*/ 	.word	0x00000000
        /*0358*/ 	.word	0x00000000
        /*035c*/ 	.short	0x0101
        /*035e*/ 	.byte	0x3f
	.zero		1


	//   ....[42]....
        /*0360*/ 	.word	0x00002340
        /*0364*/ 	.word	0x0000003f
        /*0368*/ 	.word	0x00000010
        /*036c*/ 	.short	0x010a
        /*036e*/ 	.byte	0x2a
	.zero		1


	//   ....[43]....
        /*0370*/ 	.word	0x00004150
        /*0374*/ 	.word	0x00000042
        /*0378*/ 	.word	0x00000000
        /*037c*/ 	.short	0x0101
        /*037e*/ 	.byte	0x2f
	.zero		1


	//   ....[44]....
        /*0380*/ 	.word	0x00004c10
        /*0384*/ 	.word	0x0000000a
        /*0388*/ 	.word	0x00000070
        /*038c*/ 	.short	0x010a
        /*038e*/ 	.byte	0x3f
	.zero		1


	//   ....[45]....
        /*0390*/ 	.word	0x00005010
        /*0394*/ 	.word	0x00000008
        /*0398*/ 	.word	0x00000118
        /*039c*/ 	.short	0x0101
        /*039e*/ 	.byte	0x3f
	.zero		1


	//   ....[46]....
        /*03a0*/ 	.word	0x000057a0
        /*03a4*/ 	.word	0x00000009
        /*03a8*/ 	.word	0x00000000
        /*03ac*/ 	.short	0x010a
        /*03ae*/ 	.byte	0x3f
	.zero		1


	//   ....[47]....
        /*03b0*/ 	.word	0x00005820
        /*03b4*/ 	.word	0x00000008
        /*03b8*/ 	.word	0x00000000
        /*03bc*/ 	.short	0x010a
        /*03be*/ 	.byte	0x3f
	.zero		1


	//   ....[48]....
        /*03c0*/ 	.word	0x000058b0
        /*03c4*/ 	.word	0x00000009
        /*03c8*/ 	.word	0x00000000
        /*03cc*/ 	.short	0x010a
        /*03ce*/ 	.byte	0x3f
	.zero		1


	//   ....[49]....
        /*03d0*/ 	.word	0x00005940
        /*03d4*/ 	.word	0x00000008
        /*03d8*/ 	.word	0x00000000
        /*03dc*/ 	.short	0x010a
        /*03de*/ 	.byte	0x3f
	.zero		1


	//   ....[50]....
        /*03e0*/ 	.word	0x000059d0
        /*03e4*/ 	.word	0x00000009
        /*03e8*/ 	.word	0x00000000
        /*03ec*/ 	.short	0x010a
        /*03ee*/ 	.byte	0x3f
	.zero		1


	//   ....[51]....
        /*03f0*/ 	.word	0x00005a60
        /*03f4*/ 	.word	0x00000008
        /*03f8*/ 	.word	0x00000000
        /*03fc*/ 	.short	0x010a
        /*03fe*/ 	.byte	0x3f
	.zero		1


	//   ....[52]....
        /*0400*/ 	.word	0x00005af0
        /*0404*/ 	.word	0x00000009
        /*0408*/ 	.word	0x00000000
        /*040c*/ 	.short	0x010a
        /*040e*/ 	.byte	0x3f
	.zero		1


	//   ....[53]....
        /*0410*/ 	.word	0x00005b80
        /*0414*/ 	.word	0x00000008
        /*0418*/ 	.word	0x00000000
        /*041c*/ 	.short	0x010a
        /*041e*/ 	.byte	0x3f
	.zero		1


	//   ....[54]....
        /*0420*/ 	.word	0x00005c10
        /*0424*/ 	.word	0x00000009
        /*0428*/ 	.word	0x00000000
        /*042c*/ 	.short	0x010a
        /*042e*/ 	.byte	0x3f
	.zero		1


	//   ....[55]....
        /*0430*/ 	.word	0x00005ca0
        /*0434*/ 	.word	0x00000008
        /*0438*/ 	.word	0x00000000
        /*043c*/ 	.short	0x010a
        /*043e*/ 	.byte	0x3f
	.zero		1


	//   ....[56]....
        /*0440*/ 	.word	0x00005d30
        /*0444*/ 	.word	0x00000009
        /*0448*/ 	.word	0x00000000
        /*044c*/ 	.short	0x010a
        /*044e*/ 	.byte	0x3f
	.zero		1


	//   ....[57]....
        /*0450*/ 	.word	0x00005dc0
        /*0454*/ 	.word	0x00000008
        /*0458*/ 	.word	0x00000000
        /*045c*/ 	.short	0x010a
        /*045e*/ 	.byte	0x3f
	.zero		1


	//   ....[58]....
        /*0460*/ 	.word	0x00005e50
        /*0464*/ 	.word	0x0000000b
        /*0468*/ 	.word	0x00000000
        /*046c*/ 	.short	0x010a
        /*046e*/ 	.byte	0x3f
	.zero		1


	//   ....[59]....
        /*0470*/ 	.word	0x00005ee0
        /*0474*/ 	.word	0x00000003
        /*0478*/ 	.word	0x00000000
        /*047c*/ 	.short	0x010a
        /*047e*/ 	.byte	0x3f
	.zero		1


	//   ....[60]....
        /*0480*/ 	.word	0x00005f40
        /*0484*/ 	.word	0x00000041
        /*0488*/ 	.word	0x00000000
        /*048c*/ 	.short	0x010a
        /*048e*/ 	.byte	0x3f
	.zero		1


	//   ....[61]....
        /*0490*/ 	.word	0x00005f90
        /*0494*/ 	.word	0x00000003
        /*0498*/ 	.word	0x00000000
        /*049c*/ 	.short	0x010a
        /*049e*/ 	.byte	0x3f
	.zero		1


	//   ....[62]....
        /*04a0*/ 	.word	0x00005ff0
        /*04a4*/ 	.word	0x00000005
        /*04a8*/ 	.word	0x00000000
        /*04ac*/ 	.short	0x010a
        /*04ae*/ 	.byte	0x3f
	.zero		1


	//   ....[63]....
        /*04b0*/ 	.word	0x00006040
        /*04b4*/ 	.word	0x00000041
        /*04b8*/ 	.word	0x00000010
        /*04bc*/ 	.short	0x010a
        /*04be*/ 	.byte	0x3f
	.zero		1


	//   ....[64]....
        /*04c0*/ 	.word	0x00006110
        /*04c4*/ 	.word	0x0000000a
        /*04c8*/ 	.word	0x00000070
        /*04cc*/ 	.short	0x010a
        /*04ce*/ 	.byte	0x3f
	.zero		1


	//   ....[65]....
        /*04d0*/ 	.word	0x000061e0
        /*04d4*/ 	.word	0x00000009
        /*04d8*/ 	.word	0x00000000
        /*04dc*/ 	.short	0x010a
        /*04de*/ 	.byte	0x3f
	.zero		1


	//   ....[66]....
        /*04e0*/ 	.word	0x00006230
        /*04e4*/ 	.word	0x00000008
        /*04e8*/ 	.word	0x00000000
        /*04ec*/ 	.short	0x010a
        /*04ee*/ 	.byte	0x3f
	.zero		1


	//   ....[67]....
        /*04f0*/ 	.word	0x00006280
        /*04f4*/ 	.word	0x00000009
        /*04f8*/ 	.word	0x00000000
        /*04fc*/ 	.short	0x010a
        /*04fe*/ 	.byte	0x3f
	.zero		1


	//   ....[68]....
        /*0500*/ 	.word	0x000062d0
        /*0504*/ 	.word	0x00000008
        /*0508*/ 	.word	0x00000000
        /*050c*/ 	.short	0x010a
        /*050e*/ 	.byte	0x3f
	.zero		1


	//   ....[69]....
        /*0510*/ 	.word	0x00006320
        /*0514*/ 	.word	0x00000009
        /*0518*/ 	.word	0x00000000
        /*051c*/ 	.short	0x010a
        /*051e*/ 	.byte	0x3f
	.zero		1


	//   ....[70]....
        /*0520*/ 	.word	0x00006370
        /*0524*/ 	.word	0x00000008
        /*0528*/ 	.word	0x00000000
        /*052c*/ 	.short	0x010a
        /*052e*/ 	.byte	0x3f
	.zero		1


	//   ....[71]....
        /*0530*/ 	.word	0x000063c0
        /*0534*/ 	.word	0x00000009
        /*0538*/ 	.word	0x00000000
        /*053c*/ 	.short	0x010a
        /*053e*/ 	.byte	0x3f
	.zero		1


	//   ....[72]....
        /*0540*/ 	.word	0x00006410
        /*0544*/ 	.word	0x00000008
        /*0548*/ 	.word	0x00000000
        /*054c*/ 	.short	0x010a
        /*054e*/ 	.byte	0x3f
	.zero		1


	//   ....[73]....
        /*0550*/ 	.word	0x00006460
        /*0554*/ 	.word	0x00000009
        /*0558*/ 	.word	0x00000000
        /*055c*/ 	.short	0x010a
        /*055e*/ 	.byte	0x3f
	.zero		1


	//   ....[74]....
        /*0560*/ 	.word	0x000064b0
        /*0564*/ 	.word	0x00000008
        /*0568*/ 	.word	0x00000000
        /*056c*/ 	.short	0x010a
        /*056e*/ 	.byte	0x3f
	.zero		1


	//   ....[75]....
        /*0570*/ 	.word	0x00006500
        /*0574*/ 	.word	0x00000009
        /*0578*/ 	.word	0x00000000
        /*057c*/ 	.short	0x010a
        /*057e*/ 	.byte	0x3f
	.zero		1


	//   ....[76]....
        /*0580*/ 	.word	0x00006550
        /*0584*/ 	.word	0x00000008
        /*0588*/ 	.word	0x00000000
        /*058c*/ 	.short	0x010a
        /*058e*/ 	.byte	0x3f
	.zero		1


	//   ....[77]....
        /*0590*/ 	.word	0x000065a0
        /*0594*/ 	.word	0x0000000b
        /*0598*/ 	.word	0x00000000
        /*059c*/ 	.short	0x010a
        /*059e*/ 	.byte	0x3f
	.zero		1


	//----- nvinfo : EIATTR_NUM_MBARRIERS
	.align		4
.L_37:
        /*05a0*/ 	.byte	0x03, 0x38
        /*05a2*/ 	.short	0x0022


	//----- nvinfo : EIATTR_EXIT_INSTR_OFFSETS
	.align		4
        /*05a4*/ 	.byte	0x04, 0x1c
        /*05a6*/ 	.short	(.L_39 - .L_38)


	//   ....[0]....
.L_38:
        /*05a8*/ 	.word	0x00001590


	//   ....[1]....
        /*05ac*/ 	.word	0x000015f0


	//   ....[2]....
        /*05b0*/ 	.word	0x000047e0


	//   ....[3]....
        /*05b4*/ 	.word	0x00004810


	//   ....[4]....
        /*05b8*/ 	.word	0x00005f30


	//----- nvinfo : EIATTR_MAX_THREADS
	.align		4
.L_39:
        /*05bc*/ 	.byte	0x04, 0x05
        /*05be*/ 	.short	(.L_41 - .L_40)
.L_40:
        /*05c0*/ 	.word	0x00000180
        /*05c4*/ 	.word	0x00000001
        /*05c8*/ 	.word	0x00000001


	//----- nvinfo : EIATTR_CRS_STACK_SIZE
	.align		4
.L_41:
        /*05cc*/ 	.byte	0x04, 0x1e
        /*05ce*/ 	.short	(.L_43 - .L_42)
.L_42:
        /*05d0*/ 	.word	0x00000000


	//----- nvinfo : EIATTR_CBANK_PARAM_SIZE
	.align		4
.L_43:
        /*05d4*/ 	.byte	0x03, 0x19
        /*05d6*/ 	.short	0x0470


	//----- nvinfo : EIATTR_PARAM_CBANK
	.align		4
        /*05d8*/ 	.byte	0x04, 0x0a
        /*05da*/ 	.short	(.L_45 - .L_44)
	.align		4
.L_44:
        /*05dc*/ 	.word	index@(.nv.constant0._ZN7cutlass13device_kernelINS_4gemm6kernel13GemmUniversalIN4cute5tupleIJiiiiEEENS1_10collective13CollectiveMmaINS1_34MainloopSm90TmaGmmaWarpSpecializedILi14ENS5_IJNS4_1CILi4EEENSA_ILi2EEENSA_ILi1EEEEEENS1_32KernelTmaWarpSpecializedPingpongEEENS5_IJNSA_ILi64EEESH_NSA_ILi32EEEEEEfNS5_IJlSD_lEEEfSK_NS4_8TiledMMAINS4_8MMA_AtomIJNS4_4SM904GMMA29MMA_64x64x8_F32TF32TF32_SS_TNILNSO_7ScaleInE1ELSQ_1EEEEEENS4_6LayoutINS5_IJSD_SD_SD_EEENS5_IJNSA_ILi0EEESV_SV_EEEEENS5_IJNS4_10UnderscoreESY_SY_EEEEENS4_23SM90_TMA_LOAD_MULTICASTENS4_14ComposedLayoutINS4_7SwizzleILi3ELi4ELi3EEENS4_18smem_ptr_flag_bitsILi32EEENST_INS5_IJNSA_ILi8EEESI_EEENS5_IJSI_SD_EEEEEEEvNS4_8identityES11_S1B_vS1C_EENS_8epilogue10collective6detail29Sm90TmaWarpSpecializedAdapterINS1F_15DefaultEpilogueIfSK_SK_NS1E_6thread17LinearCombinationIfLi1EffLNS1J_9ScaleType4KindE0ELNS_15FloatRoundStyleE2EfEENS1_15EpilogueDefaultEEEEEvvEEEEvNT_6ParamsE)
        /*05e0*/ 	.short	0x0210
        /*05e2*/ 	.short	0x0470


	//----- nvinfo : EIATTR_SW_WAR
	.align		4
.L_45:
        /*05e4*/ 	.byte	0x04, 0x36
        /*05e6*/ 	.short	(.L_47 - .L_46)
.L_46:
        /*05e8*/ 	.word	0x00000008
.L_47:


//--------------------- .nv.callgraph             --------------------------
	.section	.nv.callgraph,"",@"SHT_CUDA_CALLGRAPH"
	.align	4
	.sectionentsize	8
	.align		4
        /*0000*/ 	.word	0x00000000
	.align		4
        /*0004*/ 	.word	0xffffffff
	.align		4
        /*0008*/ 	.word	index@(_ZN7cutlass13device_kernelINS_4gemm6kernel13GemmUniversalIN4cute5tupleIJiiiiEEENS1_10collective13CollectiveMmaINS1_34MainloopSm90TmaGmmaWarpSpecializedILi14ENS5_IJNS4_1CILi4EEENSA_ILi2EEENSA_ILi1EEEEEENS1_32KernelTmaWarpSpecializedPingpongEEENS5_IJNSA_ILi64EEESH_NSA_ILi32EEEEEEfNS5_IJlSD_lEEEfSK_NS4_8TiledMMAINS4_8MMA_AtomIJNS4_4SM904GMMA29MMA_64x64x8_F32TF32TF32_SS_TNILNSO_7ScaleInE1ELSQ_1EEEEEENS4_6LayoutINS5_IJSD_SD_SD_EEENS5_IJNSA_ILi0EEESV_SV_EEEEENS5_IJNS4_10UnderscoreESY_SY_EEEEENS4_23SM90_TMA_LOAD_MULTICASTENS4_14ComposedLayoutINS4_7SwizzleILi3ELi4ELi3EEENS4_18smem_ptr_flag_bitsILi32EEENST_INS5_IJNSA_ILi8EEESI_EEENS5_IJSI_SD_EEEEEEEvNS4_8identityES11_S1B_vS1C_EENS_8epilogue10collective6detail29Sm90TmaWarpSpecializedAdapterINS1F_15DefaultEpilogueIfSK_SK_NS1E_6thread17LinearCombinationIfLi1EffLNS1J_9ScaleType4KindE0ELNS_15FloatRoundStyleE2EfEENS1_15EpilogueDefaultEEEEEvvEEEEvNT_6ParamsE)
	.align		4
        /*000c*/ 	.word	index@(__assertfail)
	.align		4
        /*0010*/ 	.word	0x00000000
	.align		4
        /*0014*/ 	.word	0xfffffffe
	.align		4
        /*0018*/ 	.word	0x00000000
	.align		4
        /*001c*/ 	.word	0xfffffffd
	.align		4
        /*0020*/ 	.word	0x00000000
	.align		4
        /*0024*/ 	.word	0xfffffffc


//--------------------- .nv.constant4             --------------------------
	.section	.nv.constant4,"a",@progbits
	.align	8
	.align		8
.nv.constant4:
        /*0000*/ 	.dword	__assertfail
	.align		8
        /*0008*/ 	.dword	__unnamed_1
	.align		8
        /*0010*/ 	.dword	_ZN40_INTERNAL_1e75e9b3_4_k_cu_b28e0a0e_285034cuda3std3__45__cpo5beginE
	.align		8
        /*0018*/ 	.dword	_ZN40_INTERNAL_1e75e9b3_4_k_cu_b28e0a0e_285034cuda3std3__45__cpo3endE
	.align		8
        /*0020*/ 	.dword	_ZN40_INTERNAL_1e75e9b3_4_k_cu_b28e0a0e_285034cuda3std3__45__cpo6cbeginE
	.align		8
        /*0028*/ 	.dword	_ZN40_INTERNAL_1e75e9b3_4_k_cu_b28e0a0e_285034cuda3std3__45__cpo4cendE
	.align		8
        /*0030*/ 	.dword	_ZN40_INTERNAL_1e75e9b3_4_k_cu_b28e0a0e_285034cuda3std3__442_GLOBAL__N__1e75e9b3_4_k_cu_b28e0a0e_285036ignoreE
	.align		8
        /*0038*/ 	.dword	_ZN40_INTERNAL_1e75e9b3_4_k_cu_b28e0a0e_285034cuda3std3__419piecewise_constructE
	.align		8
        /*0040*/ 	.dword	_ZN40_INTERNAL_1e75e9b3_4_k_cu_b28e0a0e_285034cuda3std3__48in_placeE
	.align		8
        /*0048*/ 	.dword	_ZN40_INTERNAL_1e75e9b3_4_k_cu_b28e0a0e_285034cuda3std6ranges3__45__cpo4swapE
	.align		8
        /*0050*/ 	.dword	_ZN40_INTERNAL_1e75e9b3_4_k_cu_b28e0a0e_285034cuda3std6ranges3__45__cpo9iter_moveE
	.align		8
        /*0058*/ 	.dword	_ZN40_INTERNAL_1e75e9b3_4_k_cu_b28e0a0e_285034cute7productE
	.align		8
        /*0060*/ 	.dword	_ZN40_INTERNAL_1e75e9b3_4_k_cu_b28e0a0e_285034cute1_E
	.align		8
        /*0068*/ 	.dword	$str$22
	.align		8
        /*0070*/ 	.dword	$str$23


//--------------------- .text._ZN7cutlass13device_kernelINS_4gemm6kernel13GemmUniversalIN4cute5tupleIJiiiiEEENS1_10collective13CollectiveMmaINS1_34MainloopSm90TmaGmmaWarpSpecializedILi14ENS5_IJNS4_1CILi4EEENSA_ILi2EEENSA_ILi1EEEEEENS1_32KernelTmaWarpSpecializedPingpongEEENS5_IJNSA_ILi64EEESH_NSA_ILi32EEEEEEfNS5_IJlSD_lEEEfSK_NS4_8TiledMMAINS4_8MMA_AtomIJNS4_4SM904GMMA29MMA_64x64x8_F32TF32TF32_SS_TNILNSO_7ScaleInE1ELSQ_1EEEEEENS4_6LayoutINS5_IJSD_SD_SD_EEENS5_IJNSA_ILi0EEESV_SV_EEEEENS5_IJNS4_10UnderscoreESY_SY_EEEEENS4_23SM90_TMA_LOAD_MULTICASTENS4_14ComposedLayoutINS4_7SwizzleILi3ELi4ELi3EEENS4_18smem_ptr_flag_bitsILi32EEENST_INS5_IJNSA_ILi8EEESI_EEENS5_IJSI_SD_EEEEEEEvNS4_8identityES11_S1B_vS1C_EENS_8epilogue10collective6detail29Sm90TmaWarpSpecializedAdapterINS1F_15DefaultEpilogueIfSK_SK_NS1E_6thread17LinearCombinationIfLi1EffLNS1J_9ScaleType4KindE0ELNS_15FloatRoundStyleE2EfEENS1_15EpilogueDefaultEEEEEvvEEEEvNT_6ParamsE --------------------------
	.section	.text._ZN7cutlass13device_kernelINS_4gemm6kernel13GemmUniversalIN4cute5tupleIJiiiiEEENS1_10collective13CollectiveMmaINS1_34MainloopSm90TmaGmmaWarpSpecializedILi14ENS5_IJNS4_1CILi4EEENSA_ILi2EEENSA_ILi1EEEEEENS1_32KernelTmaWarpSpecializedPingpongEEENS5_IJNSA_ILi64EEESH_NSA_ILi32EEEEEEfNS5_IJlSD_lEEEfSK_NS4_8TiledMMAINS4_8MMA_AtomIJNS4_4SM904GMMA29MMA_64x64x8_F32TF32TF32_SS_TNILNSO_7ScaleInE1ELSQ_1EEEEEENS4_6LayoutINS5_IJSD_SD_SD_EEENS5_IJNSA_ILi0EEESV_SV_EEEEENS5_IJNS4_10UnderscoreESY_SY_EEEEENS4_23SM90_TMA_LOAD_MULTICASTENS4_14ComposedLayoutINS4_7SwizzleILi3ELi4ELi3EEENS4_18smem_ptr_flag_bitsILi32EEENST_INS5_IJNSA_ILi8EEESI_EEENS5_IJSI_SD_EEEEEEEvNS4_8identityES11_S1B_vS1C_EENS_8epilogue10collective6detail29Sm90TmaWarpSpecializedAdapterINS1F_15DefaultEpilogueIfSK_SK_NS1E_6thread17LinearCombinationIfLi1EffLNS1J_9ScaleType4KindE0ELNS_15FloatRoundStyleE2EfEENS1_15EpilogueDefaultEEEEEvvEEEEvNT_6ParamsE,"ax",@progbits
	.align	128
.text._ZN7cutlass13device_kernelINS_4gemm6kernel13GemmUniversalIN4cute5tupleIJiiiiEEENS1_10collective13CollectiveMmaINS1_34MainloopSm90TmaGmmaWarpSpecializedILi14ENS5_IJNS4_1CILi4EEENSA_ILi2EEENSA_ILi1EEEEEENS1_32KernelTmaWarpSpecializedPingpongEEENS5_IJNSA_ILi64EEESH_NSA_ILi32EEEEEEfNS5_IJlSD_lEEEfSK_NS4_8TiledMMAINS4_8MMA_AtomIJNS4_4SM904GMMA29MMA_64x64x8_F32TF32TF32_SS_TNILNSO_7ScaleInE1ELSQ_1EEEEEENS4_6LayoutINS5_IJSD_SD_SD_EEENS5_IJNSA_ILi0EEESV_SV_EEEEENS5_IJNS4_10UnderscoreESY_SY_EEEEENS4_23SM90_TMA_LOAD_MULTICASTENS4_14ComposedLayoutINS4_7SwizzleILi3ELi4ELi3EEENS4_18smem_ptr_flag_bitsILi32EEENST_INS5_IJNSA_ILi8EEESI_EEENS5_IJSI_SD_EEEEEEEvNS4_8identityES11_S1B_vS1C_EENS_8epilogue10collective6detail29Sm90TmaWarpSpecializedAdapterINS1F_15DefaultEpilogueIfSK_SK_NS1E_6thread17LinearCombinationIfLi1EffLNS1J_9ScaleType4KindE0ELNS_15FloatRoundStyleE2EfEENS1_15EpilogueDefaultEEEEEvvEEEEvNT_6ParamsE:
        .type           _ZN7cutlass13device_kernelINS_4gemm6kernel13GemmUniversalIN4cute5tupleIJiiiiEEENS1_10collective13CollectiveMmaINS1_34MainloopSm90TmaGmmaWarpSpecializedILi14ENS5_IJNS4_1CILi4EEENSA_ILi2EEENSA_ILi1EEEEEENS1_32KernelTmaWarpSpecializedPingpongEEENS5_IJNSA_ILi64EEESH_NSA_ILi32EEEEEEfNS5_IJlSD_lEEEfSK_NS4_8TiledMMAINS4_8MMA_AtomIJNS4_4SM904GMMA29MMA_64x64x8_F32TF32TF32_SS_TNILNSO_7ScaleInE1ELSQ_1EEEEEENS4_6LayoutINS5_IJSD_SD_SD_EEENS5_IJNSA_ILi0EEESV_SV_EEEEENS5_IJNS4_10UnderscoreESY_SY_EEEEENS4_23SM90_TMA_LOAD_MULTICASTENS4_14ComposedLayoutINS4_7SwizzleILi3ELi4ELi3EEENS4_18smem_ptr_flag_bitsILi32EEENST_INS5_IJNSA_ILi8EEESI_EEENS5_IJSI_SD_EEEEEEEvNS4_8identityES11_S1B_vS1C_EENS_8epilogue10collective6detail29Sm90TmaWarpSpecializedAdapterINS1F_15DefaultEpilogueIfSK_SK_NS1E_6thread17LinearCombinationIfLi1EffLNS1J_9ScaleType4KindE0ELNS_15FloatRoundStyleE2EfEENS1_15EpilogueDefaultEEEEEvvEEEEvNT_6ParamsE,@function
        .size           _ZN7cutlass13device_kernelINS_4gemm6kernel13GemmUniversalIN4cute5tupleIJiiiiEEENS1_10collective13CollectiveMmaINS1_34MainloopSm90TmaGmmaWarpSpecializedILi14ENS5_IJNS4_1CILi4EEENSA_ILi2EEENSA_ILi1EEEEEENS1_32KernelTmaWarpSpecializedPingpongEEENS5_IJNSA_ILi64EEESH_NSA_ILi32EEEEEEfNS5_IJlSD_lEEEfSK_NS4_8TiledMMAINS4_8MMA_AtomIJNS4_4SM904GMMA29MMA_64x64x8_F32TF32TF32_SS_TNILNSO_7ScaleInE1ELSQ_1EEEEEENS4_6LayoutINS5_IJSD_SD_SD_EEENS5_IJNSA_ILi0EEESV_SV_EEEEENS5_IJNS4_10UnderscoreESY_SY_EEEEENS4_23SM90_TMA_LOAD_MULTICASTENS4_14ComposedLayoutINS4_7SwizzleILi3ELi4ELi3EEENS4_18smem_ptr_flag_bitsILi32EEENST_INS5_IJNSA_ILi8EEESI_EEENS5_IJSI_SD_EEEEEEEvNS4_8identityES11_S1B_vS1C_EENS_8epilogue10collective6detail29Sm90TmaWarpSpecializedAdapterINS1F_15DefaultEpilogueIfSK_SK_NS1E_6thread17LinearCombinationIfLi1EffLNS1J_9ScaleType4KindE0ELNS_15FloatRoundStyleE2EfEENS1_15EpilogueDefaultEEEEEvvEEEEvNT_6ParamsE,(.L_x_160 - _ZN7cutlass13device_kernelINS_4gemm6kernel13GemmUniversalIN4cute5tupleIJiiiiEEENS1_10collective13CollectiveMmaINS1_34MainloopSm90TmaGmmaWarpSpecializedILi14ENS5_IJNS4_1CILi4EEENSA_ILi2EEENSA_ILi1EEEEEENS1_32KernelTmaWarpSpecializedPingpongEEENS5_IJNSA_ILi64EEESH_NSA_ILi32EEEEEEfNS5_IJlSD_lEEEfSK_NS4_8TiledMMAINS4_8MMA_AtomIJNS4_4SM904GMMA29MMA_64x64x8_F32TF32TF32_SS_TNILNSO_7ScaleInE1ELSQ_1EEEEEENS4_6LayoutINS5_IJSD_SD_SD_EEENS5_IJNSA_ILi0EEESV_SV_EEEEENS5_IJNS4_10UnderscoreESY_SY_EEEEENS4_23SM90_TMA_LOAD_MULTICASTENS4_14ComposedLayoutINS4_7SwizzleILi3ELi4ELi3EEENS4_18smem_ptr_flag_bitsILi32EEENST_INS5_IJNSA_ILi8EEESI_EEENS5_IJSI_SD_EEEEEEEvNS4_8identityES11_S1B_vS1C_EENS_8epilogue10collective6detail29Sm90TmaWarpSpecializedAdapterINS1F_15DefaultEpilogueIfSK_SK_NS1E_6thread17LinearCombinationIfLi1EffLNS1J_9ScaleType4KindE0ELNS_15FloatRoundStyleE2EfEENS1_15EpilogueDefaultEEEEEvvEEEEvNT_6ParamsE)
        .other          _ZN7cutlass13device_kernelINS_4gemm6kernel13GemmUniversalIN4cute5tupleIJiiiiEEENS1_10collective13CollectiveMmaINS1_34MainloopSm90TmaGmmaWarpSpecializedILi14ENS5_IJNS4_1CILi4EEENSA_ILi2EEENSA_ILi1EEEEEENS1_32KernelTmaWarpSpecializedPingpongEEENS5_IJNSA_ILi64EEESH_NSA_ILi32EEEEEEfNS5_IJlSD_lEEEfSK_NS4_8TiledMMAINS4_8MMA_AtomIJNS4_4SM904GMMA29MMA_64x64x8_F32TF32TF32_SS_TNILNSO_7ScaleInE1ELSQ_1EEEEEENS4_6LayoutINS5_IJSD_SD_SD_EEENS5_IJNSA_ILi0EEESV_SV_EEEEENS5_IJNS4_10UnderscoreESY_SY_EEEEENS4_23SM90_TMA_LOAD_MULTICASTENS4_14ComposedLayoutINS4_7SwizzleILi3ELi4ELi3EEENS4_18smem_ptr_flag_bitsILi32EEENST_INS5_IJNSA_ILi8EEESI_EEENS5_IJSI_SD_EEEEEEEvNS4_8identityES11_S1B_vS1C_EENS_8epilogue10collective6detail29Sm90TmaWarpSpecializedAdapterINS1F_15DefaultEpilogueIfSK_SK_NS1E_6thread17LinearCombinationIfLi1EffLNS1J_9ScaleType4KindE0ELNS_15FloatRoundStyleE2EfEENS1_15EpilogueDefaultEEEEEvvEEEEvNT_6ParamsE,@"STO_CUDA_ENTRY STV_DEFAULT"
_ZN7cutlass13device_kernelINS_4gemm6kernel13GemmUniversalIN4cute5tupleIJiiiiEEENS1_10collective13CollectiveMmaINS1_34MainloopSm90TmaGmmaWarpSpecializedILi14ENS5_IJNS4_1CILi4EEENSA_ILi2EEENSA_ILi1EEEEEENS1_32KernelTmaWarpSpecializedPingpongEEENS5_IJNSA_ILi64EEESH_NSA_ILi32EEEEEEfNS5_IJlSD_lEEEfSK_NS4_8TiledMMAINS4_8MMA_AtomIJNS4_4SM904GMMA29MMA_64x64x8_F32TF32TF32_SS_TNILNSO_7ScaleInE1ELSQ_1EEEEEENS4_6LayoutINS5_IJSD_SD_SD_EEENS5_IJNSA_ILi0EEESV_SV_EEEEENS5_IJNS4_10UnderscoreESY_SY_EEEEENS4_23SM90_TMA_LOAD_MULTICASTENS4_14ComposedLayoutINS4_7SwizzleILi3ELi4ELi3EEENS4_18smem_ptr_flag_bitsILi32EEENST_INS5_IJNSA_ILi8EEESI_EEENS5_IJSI_SD_EEEEEEEvNS4_8identityES11_S1B_vS1C_EENS_8epilogue10collective6detail29Sm90TmaWarpSpecializedAdapterINS1F_15DefaultEpilogueIfSK_SK_NS1E_6thread17LinearCombinationIfLi1EffLNS1J_9ScaleType4KindE0ELNS_15FloatRoundStyleE2EfEENS1_15EpilogueDefaultEEEEEvvEEEEvNT_6ParamsE:
[----:B------:R-:W0:Y:S02]  /*0000*/  LDC R1, c[0x0][0x28] ;  /* 0x00000a00ff017b82 */ /* 0x000e240000000800 */
[----:B0-----:R-:W-:Y:S01]  /*0010*/  VIADD R1, R1, 0xfffffff8 ;  /* 0xfffffff801017836 */ /* 0x001fe20000000000 */
[----:B------:R-:W0:Y:S01]  /*0020*/  S2R R4, SR_TID.X ;  /* 0x0000000000047919 */ /* 0x000e220000002100 */
[----:B------:R-:W-:Y:S01]  /*0030*/  ELECT P0, URZ, PT ;  /* 0x00000000003f782f */ /* 0x000fe20003800000 */
[----:B------:R-:W-:Y:S01]  /*0040*/  BSSY B0, `(.L_x_0) ;  /* 0x000000f000007945 */ /* 0x000fe20003800000 */
[--C-:B0-----:R-:W-:Y:S02]  /*0050*/  SHF.R.U32.HI R2, RZ, 0x5, R4.reuse ;  /* 0x00000005ff027819 */ /* 0x101fe40000011604 */
[----:B------:R-:W-:-:S03]  /*0060*/  SHF.R.U32.HI R7, RZ, 0x7, R4 ;  /* 0x00000007ff077819 */ /* 0x000fc60000011604 */
[----:B------:R-:W0:Y:S04]  /*0070*/  SHFL.IDX PT, R5, R2, RZ, 0x1f ;  /* 0x00001fff02057589 */ /* 0x000e2800000e0000 */
[----:B------:R1:W2:Y:S01]  /*0080*/  SHFL.IDX PT, R10, R7, RZ, 0x1f ;  /* 0x00001fff070a7589 */ /* 0x0002a200000e0000 */
[----:B0-----:R-:W-:-:S13]  /*0090*/  ISETP.NE.OR P0, PT, R5, RZ, !P0 ;  /* 0x000000ff0500720c */ /* 0x001fda0004705670 */
[----:B-12---:R-:W-:Y:S05]  /*00a0*/  @P0 BRA `(.L_x_1) ;  /* 0x0000000000200947 */ /* 0x006fea0003800000 */
[----:B------:R-:W-:Y:S02]  /*00b0*/  ULDC.64 UR4, c[0x0][0x198] ;  /* 0x0000660000047ab9 */ /* 0x000fe40000000a00 */
[----:B------:R-:W-:Y:S02]  /*00c0*/  UIADD3 UR6, UP0, UR4, 0xf0, URZ ;  /* 0x000000f004067890 */ /* 0x000fe4000ff1e03f */
[----:B------:R-:W-:Y:S02]  /*00d0*/  UIADD3 UR4, UP1, UR4, 0x1f0, URZ ;  /* 0x000001f004047890 */ /* 0x000fe4000ff3e03f */
[----:B------:R-:W-:Y:S02]  /*00e0*/  UIADD3.X UR7, URZ, UR5, URZ, UP0, !UPT ;  /* 0x000000053f077290 */ /* 0x000fe400087fe43f */
[----:B------:R-:W-:-:S07]  /*00f0*/  UIADD3.X UR5, URZ, UR5, URZ, UP1, !UPT ;  /* 0x000000053f057290 */ /* 0x000fce0008ffe43f */
[----:B------:R0:W-:Y:S02]  /*0100*/  UTMACCTL.PF [UR6] ;  /* 0x00000000060079b9 */ /* 0x0001e40008040000 */
[----:B------:R0:W-:Y:S02]  /*0110*/  UTMACCTL.PF [UR4] ;  /* 0x00000000040079b9 */ /* 0x0001e40008040000 */
[----:B0-----:R-:W-:Y:S01]  /*0120*/  NOP ;  /* 0x0000000000007918 */ /* 0x001fe20000000000 */
.L_x_1:
[----:B------:R-:W-:Y:S05]  /*0130*/  BSYNC B0 ;  /* 0x0000000000007941 */ /* 0x000fea0003800000 */
.L_x_0:
[----:B------:R-:W0:Y:S01]  /*0140*/  SHFL.IDX PT, R8, R2, RZ, 0x1f ;  /* 0x00001fff02087589 */ /* 0x000e2200000e0000 */
[----:B------:R-:W-:-:S04]  /*0150*/  SHF.R.S32.HI R3, RZ, 0x1f, R4 ;  /* 0x0000001fff037819 */ /* 0x000fc80000011404 */
[----:B------:R-:W-:-:S04]  /*0160*/  LEA.HI R3, R3, R4, RZ, 0x7 ;  /* 0x0000000403037211 */ /* 0x000fc800078f38ff */
[----:B------:R-:W-:-:S05]  /*0170*/  LOP3.LUT R3, R3, 0xffffff80, RZ, 0xc0, !PT ;  /* 0xffffff8003037812 */ /* 0x000fca00078ec0ff */
[----:B------:R-:W-:Y:S01]  /*0180*/  IMAD.IADD R3, R4, 0x1, -R3 ;  /* 0x0000000104037824 */ /* 0x000fe200078e0a03 */
[----:B0-----:R-:W-:-:S13]  /*0190*/  ISETP.NE.AND P0, PT, R8, RZ, PT ;  /* 0x000000ff0800720c */ /* 0x001fda0003f05270 */
[----:B------:R-:W-:Y:S05]  /*01a0*/  @P0 BRA `(.L_x_2) ;  /* 0x0000000000b40947 */ /* 0x000fea0003800000 */
[----:B------:R-:W-:Y:S01]  /*01b0*/  ELECT P0, URZ, PT ;  /* 0x00000000003f782f */ /* 0x000fe20003800000 */
[----:B------:R-:W-:-:S12]  /*01c0*/  BSSY B0, `(.L_x_2) ;  /* 0x000002b000007945 */ /* 0x000fd80003800000 */
[----:B------:R-:W-:Y:S05]  /*01d0*/  @!P0 BRA `(.L_x_3) ;  /* 0x0000000000a48947 */ /* 0x000fea0003800000 */
[----:B------:R-:W0:Y:S01]  /*01e0*/  S2UR UR8, SR_CgaCtaId ;  /* 0x00000000000879c3 */ /* 0x000e220000008800 */
[----:B------:R-:W-:Y:S01]  /*01f0*/  UMOV UR4, 0x400 ;  /* 0x0000040000047882 */ /* 0x000fe20000000000 */
[----:B------:R-:W-:Y:S01]  /*0200*/  UMOV UR5, 0x1 ;  /* 0x0000000100057882 */ /* 0x000fe20000000000 */
[----:B------:R-:W-:Y:S02]  /*0210*/  UMOV UR6, 0x5 ;  /* 0x0000000500067882 */ /* 0x000fe40000000000 */
[----:B------:R-:W-:-:S04]  /*0220*/  UIADD3 UR6, -UR6, 0x100000, URZ ;  /* 0x0010000006067890 */ /* 0x000fc8000fffe13f */
[----:B------:R-:W-:Y:S02]  /*0230*/  USHF.L.U32 UR7, UR6, 0xb, URZ ;  /* 0x0000000b06077899 */ /* 0x000fe4000800063f */
[----:B------:R-:W-:Y:S02]  /*0240*/  USHF.L.U32 UR6, UR6, 0x1, URZ ;  /* 0x0000000106067899 */ /* 0x000fe4000800063f */
[----:B0-----:R-:W-:Y:S02]  /*0250*/  ULEA UR8, UR8, UR4, 0x18 ;  /* 0x0000000408087291 */ /* 0x001fe4000f8ec03f */
[----:B------:R-:W-:-:S04]  /*0260*/  UIADD3 UR4, -UR5, 0x100000, URZ ;  /* 0x0010000005047890 */ /* 0x000fc8000fffe13f */
[----:B------:R-:W-:Y:S02]  /*0270*/  USHF.L.U32 UR5, UR4, 0xb, URZ ;  /* 0x0000000b04057899 */ /* 0x000fe4000800063f */
[----:B------:R-:W-:Y:S01]  /*0280*/  USHF.L.U32 UR4, UR4, 0x1, URZ ;  /* 0x0000000104047899 */ /* 0x000fe2000800063f */
[----:B------:R-:W0:Y:S11]  /*0290*/  FENCE.VIEW.ASYNC.S ;  /* 0x00000000000073c6 */ /* 0x000e360000000000 */
[----:B0-----:R0:W1:Y:S01]  /*02a0*/  SYNCS.EXCH.64 URZ, [UR8], UR4 ;  /* 0x00000004083f75b2 */ /* 0x0010620008000100 */
[----:B------:R0:W2:Y:S01]  /*02b0*/  SYNCS.EXCH.64 URZ, [UR8+0x70], UR6 ;  /* 0x00007006083f75b2 */ /* 0x0000a20008000100 */
[----:B------:R0:W3:Y:S01]  /*02c0*/  SYNCS.EXCH.64 URZ, [UR8+0x8], UR4 ;  /* 0x00000804083f75b2 */ /* 0x0000e20008000100 */
[----:B------:R0:W4:Y:S01]  /*02d0*/  SYNCS.EXCH.64 URZ, [UR8+0x78], UR6 ;  /* 0x00007806083f75b2 */ /* 0x0001220008000100 */
[----:B------:R0:W0:Y:S01]  /*02e0*/  SYNCS.EXCH.64 URZ, [UR8+0x10], UR4 ;  /* 0x00001004083f75b2 */ /* 0x0000220008000100 */
        /* <DEDUP_REMOVED lines=23> */
[----:B-1234-:R-:W-:Y:S01]  /*0460*/  NOP ;  /* 0x0000000000007918 */ /* 0x01efe20000000000 */
.L_x_3:
[----:B0-----:R-:W-:Y:S05]  /*0470*/  BSYNC B0 ;  /* 0x0000000000007941 */ /* 0x001fea0003800000 */
.L_x_2:
[----:B------:R-:W0:Y:S01]  /*0480*/  S2UR UR12, SR_CTAID.X ;  /* 0x00000000000c79c3 */ /* 0x000e220000002500 */
[----:B------:R-:W-:Y:S01]  /*0490*/  SHF.R.S32.HI R0, RZ, 0x1f, R3 ;  /* 0x0000001fff007819 */ /* 0x000fe20000011403 */
[----:B------:R-:W1:Y:S01]  /*04a0*/  SHFL.IDX PT, R15, R2, RZ, 0x1f ;  /* 0x00001fff020f7589 */ /* 0x000e6200000e0000 */
[----:B------:R-:W-:Y:S02]  /*04b0*/  SHF.R.S32.HI R11, RZ, 0x1f, R8 ;  /* 0x0000001fff0b7819 */ /* 0x000fe40000011408 */
[----:B------:R-:W-:Y:S02]  /*04c0*/  ELECT P0, URZ, PT ;  /* 0x00000000003f782f */ /* 0x000fe40003800000 */
[----:B------:R-:W-:Y:S01]  /*04d0*/  LEA.HI R6, R0, R3, RZ, 0x3 ;  /* 0x0000000300067211 */ /* 0x000fe200078f18ff */
[----:B------:R2:W3:Y:S01]  /*04e0*/  SHFL.IDX PT, R13, R2, RZ, 0x1f ;  /* 0x00001fff020d7589 */ /* 0x0004e200000e0000 */
[----:B------:R-:W-:Y:S02]  /*04f0*/  LEA.HI R11, R11, R8, RZ, 0x2 ;  /* 0x000000080b0b7211 */ /* 0x000fe400078f10ff */
[----:B------:R-:W-:-:S02]  /*0500*/  ELECT P1, URZ, PT ;  /* 0x00000000003f782f */ /* 0x000fc40003820000 */
[--C-:B------:R-:W-:Y:S01]  /*0510*/  SHF.R.S32.HI R9, RZ, 0x3, R6.reuse ;  /* 0x00000003ff097819 */ /* 0x100fe20000011406 */
[----:B------:R-:W-:Y:S01]  /*0520*/  ULDC UR4, c[0x0][0x150] ;  /* 0x0000540000047ab9 */ /* 0x000fe20000000800 */
[----:B------:R-:W-:Y:S01]  /*0530*/  SHF.R.S32.HI R12, RZ, 0x1f, R6 ;  /* 0x0000001fff0c7819 */ /* 0x000fe20000011406 */
[----:B------:R-:W4:Y:S01]  /*0540*/  LDC R14, c[0x0][0x140] ;  /* 0x00005000ff0e7b82 */ /* 0x000f220000000800 */
[----:B------:R-:W5:Y:S01]  /*0550*/  S2R R6, SR_CTAID.Y ;  /* 0x0000000000067919 */ /* 0x000f620000002600 */
[----:B------:R-:W-:Y:S01]  /*0560*/  LOP3.LUT R11, R11, 0x3ffffffc, RZ, 0xc0, !PT ;  /* 0x3ffffffc0b0b7812 */ /* 0x000fe200078ec0ff */
[----:B------:R-:W-:Y:S01]  /*0570*/  UMOV UR11, 0x80 ;  /* 0x00000080000b7882 */ /* 0x000fe20000000000 */
[----:B------:R-:W-:Y:S01]  /*0580*/  LEA.HI R12, R12, R9, RZ, 0x2 ;  /* 0x000000090c0c7211 */ /* 0x000fe200078f10ff */
[----:B------:R-:W-:Y:S01]  /*0590*/  NOP ;  /* 0x0000000000007918 */ /* 0x000fe20000000000 */
[----:B--2---:R-:W-:Y:S01]  /*05a0*/  SHF.R.S32.HI R2, RZ, 0x1f, R5 ;  /* 0x0000001fff027819 */ /* 0x004fe20000011405 */
[----:B------:R-:W-:Y:S01]  /*05b0*/  IMAD.IADD R11, R8, 0x1, -R11 ;  /* 0x00000001080b7824 */ /* 0x000fe200078e0a0b */
[----:B------:R-:W-:Y:S01]  /*05c0*/  LOP3.LUT R12, R12, 0xfffffffc, RZ, 0xc0, !PT ;  /* 0xfffffffc0c0c7812 */ /* 0x000fe200078ec0ff */
[----:B------:R-:W2:Y:S01]  /*05d0*/  LDC R25, c[0x0][0x148] ;  /* 0x00005200ff197b82 */ /* 0x000ea20000000800 */
[----:B------:R-:W-:Y:S01]  /*05e0*/  LEA.HI R2, R2, R5, RZ, 0x2 ;  /* 0x0000000502027211 */ /* 0x000fe200078f10ff */
[----:B------:R-:W-:Y:S01]  /*05f0*/  NOP ;  /* 0x0000000000007918 */ /* 0x000fe20000000000 */
[C---:B------:R-:W-:Y:S01]  /*0600*/  VIADD R35, R10.reuse, 0xffffffff ;  /* 0xffffffff0a237836 */ /* 0x040fe20000000000 */
[----:B------:R-:W-:Y:S01]  /*0610*/  ISETP.NE.AND P3, PT, R10, RZ, PT ;  /* 0x000000ff0a00720c */ /* 0x000fe20003f65270 */
[----:B------:R-:W-:Y:S01]  /*0620*/  IMAD.IADD R12, R9, 0x1, -R12 ;  /* 0x00000001090c7824 */ /* 0x000fe200078e0a0c */
[----:B0-----:R-:W-:Y:S01]  /*0630*/  I2FP.F32.U32 R9, UR12 ;  /* 0x0000000c00097c45 */ /* 0x001fe20008201000 */
[----:B------:R-:W-:Y:S01]  /*0640*/  IMAD.MOV.U32 R57, RZ, RZ, 0x1 ;  /* 0x00000001ff397424 */ /* 0x000fe200078e00ff */
[----:B-1----:R-:W-:Y:S01]  /*0650*/  ISETP.NE.OR P0, PT, R15, RZ, !P0 ;  /* 0x000000ff0f00720c */ /* 0x002fe20004705670 */
[----:B------:R-:W-:Y:S01]  /*0660*/  IMAD R11, R11, 0x4, R12 ;  /* 0x000000040b0b7824 */ /* 0x000fe200078e020c */
[----:B---3--:R-:W-:Y:S01]  /*0670*/  ISETP.NE.OR P1, PT, R13, RZ, !P1 ;  /* 0x000000ff0d00720c */ /* 0x008fe20004f25670 */
[----:B------:R-:W-:Y:S01]  /*0680*/  FMUL R9, R9, UR4 ;  /* 0x0000000409097c20 */ /* 0x000fe20008400000 */
[----:B------:R-:W0:Y:S01]  /*0690*/  LDC R13, c[0x0][0x144] ;  /* 0x00005100ff0d7b82 */ /* 0x000e220000000800 */
[----:B------:R-:W-:Y:S01]  /*06a0*/  LOP3.LUT R2, R2, 0xfffffffc, RZ, 0xc0, !PT ;  /* 0xfffffffc02027812 */ /* 0x000fe200078ec0ff */
[----:B------:R-:W-:Y:S01]  /*06b0*/  ULDC UR4, c[0x0][0x154] ;  /* 0x0000550000047ab9 */ /* 0x000fe20000000800 */
[----:B------:R-:W-:Y:S01]  /*06c0*/  SHF.R.S32.HI R8, RZ, 0x1f, R11 ;  /* 0x0000001fff087819 */ /* 0x000fe2000001140b */
[----:B------:R-:W-:Y:S01]  /*06d0*/  IMAD.SHL.U32 R56, R11, 0x4, RZ ;  /* 0x000000040b387824 */ /* 0x000fe200078e00ff */
[----:B------:R-:W1:Y:S01]  /*06e0*/  F2I.U32.TRUNC.NTZ R9, R9 ;  /* 0x0000000900097305 */ /* 0x000e62000020f000 */
[----:B------:R-:W-:Y:S01]  /*06f0*/  IMAD.IADD R5, R5, 0x1, -R2 ;  /* 0x0000000105057824 */ /* 0x000fe200078e0a02 */
[----:B------:R-:W-:-:S02]  /*0700*/  LEA.HI R8, R8, R11, RZ, 0x2 ;  /* 0x0000000b08087211 */ /* 0x000fc400078f10ff */
[----:B------:R-:W-:Y:S01]  /*0710*/  VOTEU.ALL UP2, P0 ;  /* 0x00000000003f7886 */ /* 0x000fe20000040000 */
[----:B------:R-:W-:Y:S01]  /*0720*/  LOP3.LUT R56, R11, 0xc, R56, 0x78, !PT ;  /* 0x0000000c0b387812 */ /* 0x000fe200078e7838 */
[----:B------:R-:W-:Y:S01]  /*0730*/  VOTEU.ALL UP3, P1 ;  /* 0x00000000003f7886 */ /* 0x000fe20000860000 */
[----:B-----5:R-:W-:Y:S01]  /*0740*/  I2FP.F32.U32 R2, R6 ;  /* 0x0000000600027245 */ /* 0x020fe20000201000 */
[----:B------:R-:W-:Y:S01]  /*0750*/  VOTEU.ALL UP4, P1 ;  /* 0x00000000003f7886 */ /* 0x000fe20000880000 */
[----:B------:R-:W3:Y:S01]  /*0760*/  @!UP2 S2UR UR7, SR_CgaCtaId ;  /* 0x000000000007a9c3 */ /* 0x000ee20000008800 */
[----:B------:R-:W-:Y:S01]  /*0770*/  LOP3.LUT R8, R8, 0xfffffffc, RZ, 0xc0, !PT ;  /* 0xfffffffc08087812 */ /* 0x000fe200078ec0ff */
[----:B------:R-:W-:Y:S01]  /*0780*/  @!UP2 UMOV UR6, 0x400 ;  /* 0x000004000006a882 */ /* 0x000fe20000000000 */
[----:B------:R-:W-:Y:S01]  /*0790*/  FMUL R2, R2, UR4 ;  /* 0x0000000402027c20 */ /* 0x000fe20008400000 */
[----:B------:R-:W-:Y:S01]  /*07a0*/  UMOV UR4, 0x20 ;  /* 0x0000002000047882 */ /* 0x000fe20000000000 */
[----:B------:R-:W-:Y:S01]  /*07b0*/  @!UP3 UMOV UR9, 0x400 ;  /* 0x000004000009b882 */ /* 0x000fe20000000000 */
[----:B-1----:R-:W-:Y:S01]  /*07c0*/  IMAD.MOV R12, RZ, RZ, -R9 ;  /* 0x000000ffff0c7224 */ /* 0x002fe200078e0a09 */
[----:B------:R-:W-:-:S04]  /*07d0*/  @!UP2 UIADD3 UR4, -UR4, 0x100000, URZ ;  /* 0x001000000404a890 */ /* 0x000fc8000fffe13f */
[----:B------:R-:W-:Y:S02]  /*07e0*/  @!UP2 USHF.L.U32 UR5, UR4, 0xb, URZ ;  /* 0x0000000b0405a899 */ /* 0x000fe4000800063f */
[----:B------:R-:W-:Y:S01]  /*07f0*/  @!UP2 USHF.L.U32 UR4, UR4, 0x1, URZ ;  /* 0x000000010404a899 */ /* 0x000fe2000800063f */
[----:B------:R-:W1:Y:S01]  /*0800*/  @!UP3 S2UR UR10, SR_CgaCtaId ;  /* 0x00000000000ab9c3 */ /* 0x000e620000008800 */
[----:B------:R-:W-:Y:S01]  /*0810*/  IMAD.IADD R8, R11, 0x1, -R8 ;  /* 0x000000010b087824 */ /* 0x000fe200078e0a08 */
[----:B------:R-:W5:Y:S01]  /*0820*/  F2I.U32.TRUNC.NTZ R2, R2 ;  /* 0x0000000200027305 */ /* 0x000f62000020f000 */
[----:B0-----:R-:W-:Y:S01]  /*0830*/  IMAD R21, R13, R12, UR12 ;  /* 0x0000000c0d157e24 */ /* 0x001fe2000f8e020c */
[----:B------:R-:W-:Y:S01]  /*0840*/  VOTEU.ALL UP5, P1 ;  /* 0x00000000003f7886 */ /* 0x000fe200008a0000 */
[----:B----4-:R-:W-:Y:S01]  /*0850*/  ISETP.EQ.U32.AND P2, PT, R14, 0x1, PT ;  /* 0x000000010e00780c */ /* 0x010fe20003f42070 */
[----:B------:R-:W-:Y:S01]  /*0860*/  VOTEU.ALL UP0, P0 ;  /* 0x00000000003f7886 */ /* 0x000fe20000000000 */
[----:B------:R-:W-:Y:S01]  /*0870*/  VOTEU.ALL UP1, P0 ;  /* 0x00000000003f7886 */ /* 0x000fe20000020000 */
[----:B------:R-:W-:Y:S01]  /*0880*/  ISETP.NE.AND P4, PT, R8, R21, PT ;  /* 0x000000150800720c */ /* 0x000fe20003f85270 */
[----:B------:R0:W4:Y:S01]  /*0890*/  SHFL.IDX PT, R14, R7, RZ, 0x1f ;  /* 0x00001fff070e7589 */ /* 0x00012200000e0000 */
[----:B------:R-:W-:-:S02]  /*08a0*/  LOP3.LUT P0, RZ, R3, 0x7, RZ, 0xc0, !PT ;  /* 0x0000000703ff7812 */ /* 0x000fc4000780c0ff */
[----:B------:R-:W-:Y:S02]  /*08b0*/  ISETP.GE.U32.AND P6, PT, R35, 0x2, PT ;  /* 0x000000022300780c */ /* 0x000fe40003fc6070 */
[----:B------:R-:W-:Y:S01]  /*08c0*/  ISETP.LT.U32.AND P0, PT, R56, 0x8, !P0 ;  /* 0x000000083800780c */ /* 0x000fe20004701070 */
[----:B---3--:R-:W-:Y:S01]  /*08d0*/  @!UP2 ULEA UR8, UR7, UR6, 0x18 ;  /* 0x000000060708a291 */ /* 0x008fe2000f8ec03f */
[----:B-----5:R-:W-:Y:S01]  /*08e0*/  IMAD.MOV R20, RZ, RZ, -R2 ;  /* 0x000000ffff147224 */ /* 0x020fe200078e0a02 */
[----:B------:R-:W-:-:S04]  /*08f0*/  @!UP3 UIADD3 UR6, -UR11, 0x100000, URZ ;  /* 0x001000000b06b890 */ /* 0x000fc8000fffe13f */
[----:B------:R-:W-:Y:S02]  /*0900*/  @!UP3 USHF.L.U32 UR7, UR6, 0xb, URZ ;  /* 0x0000000b0607b899 */ /* 0x000fe4000800063f */
[----:B------:R-:W-:Y:S01]  /*0910*/  @!UP3 USHF.L.U32 UR6, UR6, 0x1, URZ ;  /* 0x000000010606b899 */ /* 0x000fe2000800063f */
[----:B------:R-:W-:Y:S01]  /*0920*/  VOTEU.ALL UP2, P1 ;  /* 0x00000000003f7886 */ /* 0x000fe20000840000 */
[----:B------:R-:W-:Y:S01]  /*0930*/  @P4 SHF.R.S32.HI R9, RZ, 0x1f, R56 ;  /* 0x0000001fff094819 */ /* 0x000fe20000011438 */
[----:B--2---:R-:W-:Y:S01]  /*0940*/  IMAD R2, R25, R20, R6 ;  /* 0x0000001419027224 */ /* 0x004fe200078e0206 */
[----:B-1----:R-:W-:Y:S02]  /*0950*/  @!UP3 ULEA UR9, UR10, UR9, 0x18 ;  /* 0x000000090a09b291 */ /* 0x002fe4000f8ec03f */
[----:B------:R-:W-:Y:S01]  /*0960*/  @P4 LEA.HI R9, R9, R56, RZ, 0x2 ;  /* 0x0000003809094211 */ /* 0x000fe200078f10ff */
[----:B------:R-:W-:Y:S01]  /*0970*/  VOTEU.ALL UP3, P1 ;  /* 0x00000000003f7886 */ /* 0x000fe20000860000 */
[----:B------:R-:W-:Y:S01]  /*0980*/  ISETP.NE.AND P1, PT, R5, 0x3, PT ;  /* 0x000000030500780c */ /* 0x000fe20003f25270 */
[----:B------:R-:W1:Y:S02]  /*0990*/  FENCE.VIEW.ASYNC.S ;  /* 0x00000000000073c6 */ /* 0x000e640000000000 */
[----:B-1----:R0:W1:Y:S01]  /*09a0*/  @!UP0 SYNCS.EXCH.64 URZ, [UR8+0x110], UR4 ;  /* 0x00011004083f85b2 */ /* 0x0020620008000100 */
[----:B------:R-:W-:-:S02]  /*09b0*/  @P4 SHF.R.S32.HI R9, RZ, 0x2, R9 ;  /* 0x00000002ff094819 */ /* 0x000fc40000011409 */
[----:B------:R-:W-:Y:S02]  /*09c0*/  ISETP.EQ.OR P1, PT, R5, RZ, !P1 ;  /* 0x000000ff0500720c */ /* 0x000fe40004f22670 */
[----:B------:R-:W-:Y:S02]  /*09d0*/  @P4 ISETP.NE.AND P5, PT, R9, R2, PT ;  /* 0x000000020900420c */ /* 0x000fe40003fa5270 */
[----:B------:R-:W-:Y:S02]  /*09e0*/  ISETP.EQ.AND P1, PT, R10, RZ, P1 ;  /* 0x000000ff0a00720c */ /* 0x000fe40000f22270 */
[----:B------:R-:W-:Y:S02]  /*09f0*/  SEL R2, RZ, 0x1, !P0 ;  /* 0x00000001ff027807 */ /* 0x000fe40004000000 */
[----:B------:R-:W-:Y:S02]  /*0a00*/  @P4 SEL R57, RZ, 0x1, P5 ;  /* 0x00000001ff394807 */ /* 0x000fe40002800000 */
[----:B------:R-:W-:-:S02]  /*0a10*/  SEL R16, RZ, 0x1, !P1 ;  /* 0x00000001ff107807 */ /* 0x000fc40004800000 */
[----:B------:R-:W-:Y:S01]  /*0a20*/  LOP3.LUT R57, R57, R2, RZ, 0xc0, !PT ;  /* 0x0000000239397212 */ /* 0x000fe200078ec0ff */
[----:B------:R0:W2:Y:S01]  /*0a30*/  @!UP1 SYNCS.EXCH.64 URZ, [UR8+0x118], UR4 ;  /* 0x00011804083f95b2 */ /* 0x0000a20008000100 */
[----:B------:R-:W-:Y:S01]  /*0a40*/  NOP ;  /* 0x0000000000007918 */ /* 0x000fe20000000000 */
[----:B------:R-:W-:Y:S01]  /*0a50*/  SEL R16, R16, 0x2, P6 ;  /* 0x0000000210107807 */ /* 0x000fe20003000000 */
[----:B------:R0:W3:Y:S01]  /*0a60*/  @!UP2 SYNCS.EXCH.64 URZ, [UR9+0xf0], UR6 ;  /* 0x0000f006093fa5b2 */ /* 0x0000e20008000100 */
[----:B------:R0:W0:Y:S01]  /*0a70*/  @!UP3 SYNCS.EXCH.64 URZ, [UR9+0xf8], UR6 ;  /* 0x0000f806093fb5b2 */ /* 0x0000220008000100 */
[----:B------:R0:W0:Y:S01]  /*0a80*/  @!UP4 SYNCS.EXCH.64 URZ, [UR9+0x100], UR6 ;  /* 0x00010006093fc5b2 */ /* 0x0000220008000100 */
[----:B------:R0:W0:Y:S01]  /*0a90*/  @!UP5 SYNCS.EXCH.64 URZ, [UR9+0x108], UR6 ;  /* 0x00010806093fd5b2 */ /* 0x0000220008000100 */
[----:B------:R-:W-:Y:S01]  /*0aa0*/  NOP ;  /* 0x0000000000007918 */ /* 0x000fe20000000000 */
[----:B-1--4-:R-:W-:Y:S05]  /*0ab0*/  @!P2 BRA `(.L_x_4) ;  /* 0x000000000008a947 */ /* 0x012fea0003800000 */
[----:B0-23--:R-:W-:Y:S01]  /*0ac0*/  UCGABAR_ARV ;  /* 0x00000000000079c7 */ /* 0x00dfe20008000000 */
[----:B------:R-:W-:Y:S05]  /*0ad0*/  BRA `(.L_x_5) ;  /* 0x0000000000047947 */ /* 0x000fea0003800000 */
.L_x_4:
[----:B0-23--:R-:W-:Y:S01]  /*0ae0*/  NOP ;  /* 0x0000000000007918 */ /* 0x00dfe20000000000 */
.L_x_5:
[----:B------:R-:W-:Y:S01]  /*0af0*/  ULDC.64 UR4, c[0x0][0x598] ;  /* 0x0001660000047ab9 */ /* 0x000fe20000000a00 */
[----:B------:R-:W-:Y:S01]  /*0b00*/  ULDC.64 UR36, c[0x0][0x208] ;  /* 0x0000820000247ab9 */ /* 0x000fe20000000a00 */
[----:B------:R-:W-:-:S04]  /*0b10*/  ISETP.NE.U32.AND P0, PT, RZ, UR4, PT ;  /* 0x00000004ff007c0c */ /* 0x000fc8000bf05070 */
[----:B------:R-:W-:-:S13]  /*0b20*/  ISETP.NE.AND.EX P0, PT, RZ, UR5, PT, P0 ;  /* 0x00000005ff007c0c */ /* 0x000fda000bf05300 */
[----:B------:R-:W-:Y:S05]  /*0b30*/  @!P0 BRA `(.L_x_6) ;  /* 0x00000000001c8947 */ /* 0x000fea0003800000 */
[----:B------:R-:W0:Y:S02]  /*0b40*/  LDC.64 R8, c[0x0][0x598] ;  /* 0x00016600ff087b82 */ /* 0x000e240000000a00 */
[----:B0-----:R-:W2:Y:S02]  /*0b50*/  LDG.E.64 R8, desc[UR36][R8.64] ;  /* 0x0000002408087981 */ /* 0x001ea4000c1e1b00 */
[----:B--2---:R-:W-:-:S04]  /*0b60*/  ISETP.NE.U32.AND P0, PT, R8, RZ, PT ;  /* 0x000000ff0800720c */ /* 0x004fc80003f05070 */
[----:B------:R-:W-:-:S13]  /*0b70*/  ISETP.NE.AND.EX P0, PT, R9, RZ, PT, P0 ;  /* 0x000000ff0900720c */ /* 0x000fda0003f05300 */
[----:B------:R-:W-:Y:S05]  /*0b80*/  @!P0 BRA `(.L_x_6) ;  /* 0x0000000000088947 */ /* 0x000fea0003800000 */
[----:B------:R0:W5:Y:S01]  /*0b90*/  LD.E R58, desc[UR36][R8.64] ;  /* 0x00000024083a7980 */ /* 0x000162000c101900 */
[----:B------:R-:W-:Y:S05]  /*0ba0*/  BRA `(.L_x_7) ;  /* 0x0000000000247947 */ /* 0x000fea0003800000 */
.L_x_6:
[----:B------:R-:W-:Y:S02]  /*0bb0*/  ULDC.64 UR4, c[0x0][0x588] ;  /* 0x0001620000047ab9 */ /* 0x000fe40000000a00 */
[----:B------:R-:W-:-:S04]  /*0bc0*/  ISETP.NE.U32.AND P0, PT, RZ, UR4, PT ;  /* 0x00000004ff007c0c */ /* 0x000fc8000bf05070 */
[----:B------:R-:W-:-:S13]  /*0bd0*/  ISETP.NE.AND.EX P0, PT, RZ, UR5, PT, P0 ;  /* 0x00000005ff007c0c */ /* 0x000fda000bf05300 */
[----:B------:R-:W-:Y:S05]  /*0be0*/  @!P0 BRA `(.L_x_8) ;  /* 0x00000000000c8947 */ /* 0x000fea0003800000 */
[----:B------:R-:W0:Y:S02]  /*0bf0*/  LDC.64 R58, c[0x0][0x588] ;  /* 0x00016200ff3a7b82 */ /* 0x000e240000000a00 */
[----:B0-----:R1:W5:Y:S01]  /*0c00*/  LDG.E R58, desc[UR36][R58.64] ;  /* 0x000000243a3a7981 */ /* 0x001362000c1e1900 */
[----:B------:R-:W-:Y:S05]  /*0c10*/  BRA `(.L_x_7) ;  /* 0x0000000000087947 */ /* 0x000fea0003800000 */
.L_x_8:
[----:B------:R-:W-:Y:S02]  /*0c20*/  ULDC UR4, c[0x0][0x580] ;  /* 0x0001600000047ab9 */ /* 0x000fe40000000800 */
[----:B------:R-:W-:-:S07]  /*0c30*/  IMAD.U32 R58, RZ, RZ, UR4 ;  /* 0x00000004ff3a7e24 */ /* 0x000fce000f8e00ff */
.L_x_7:
[----:B------:R-:W-:Y:S02]  /*0c40*/  ULDC.64 UR4, c[0x0][0x5a0] ;  /* 0x0001680000047ab9 */ /* 0x000fe40000000a00 */
[----:B------:R-:W-:-:S04]  /*0c50*/  ISETP.NE.U32.AND P0, PT, RZ, UR4, PT ;  /* 0x00000004ff007c0c */ /* 0x000fc8000bf05070 */
[----:B------:R-:W-:-:S13]  /*0c60*/  ISETP.NE.AND.EX P0, PT, RZ, UR5, PT, P0 ;  /* 0x00000005ff007c0c */ /* 0x000fda000bf05300 */
[----:B------:R-:W-:Y:S05]  /*0c70*/  @!P0 BRA `(.L_x_9) ;  /* 0x00000000001c8947 */ /* 0x000fea0003800000 */
[----:B0-----:R-:W0:Y:S02]  /*0c80*/  LDC.64 R8, c[0x0][0x5a0] ;  /* 0x00016800ff087b82 */ /* 0x001e240000000a00 */
[----:B0-----:R-:W2:Y:S02]  /*0c90*/  LDG.E.64 R8, desc[UR36][R8.64] ;  /* 0x0000002408087981 */ /* 0x001ea4000c1e1b00 */
[----:B--2---:R-:W-:-:S04]  /*0ca0*/  ISETP.NE.U32.AND P0, PT, R8, RZ, PT ;  /* 0x000000ff0800720c */ /* 0x004fc80003f05070 */
[----:B------:R-:W-:-:S13]  /*0cb0*/  ISETP.NE.AND.EX P0, PT, R9, RZ, PT, P0 ;  /* 0x000000ff0900720c */ /* 0x000fda0003f05300 */
[----:B------:R-:W-:Y:S05]  /*0cc0*/  @!P0 BRA `(.L_x_9) ;  /* 0x0000000000088947 */ /* 0x000fea0003800000 */
[----:B-1----:R0:W5:Y:S01]  /*0cd0*/  LD.E R59, desc[UR36][R8.64] ;  /* 0x00000024083b7980 */ /* 0x002162000c101900 */
[----:B------:R-:W-:Y:S05]  /*0ce0*/  BRA `(.L_x_10) ;  /* 0x0000000000247947 */ /* 0x000fea0003800000 */
.L_x_9:
[----:B------:R-:W-:Y:S02]  /*0cf0*/  ULDC.64 UR4, c[0x0][0x590] ;  /* 0x0001640000047ab9 */ /* 0x000fe40000000a00 */
[----:B------:R-:W-:-:S04]  /*0d00*/  ISETP.NE.U32.AND P0, PT, RZ, UR4, PT ;  /* 0x00000004ff007c0c */ /* 0x000fc8000bf05070 */
[----:B------:R-:W-:-:S13]  /*0d10*/  ISETP.NE.AND.EX P0, PT, RZ, UR5, PT, P0 ;  /* 0x00000005ff007c0c */ /* 0x000fda000bf05300 */
[----:B------:R-:W-:Y:S05]  /*0d20*/  @!P0 BRA `(.L_x_11) ;  /* 0x00000000000c8947 */ /* 0x000fea0003800000 */
[----:B0-----:R-:W1:Y:S02]  /*0d30*/  LDC.64 R8, c[0x0][0x590] ;  /* 0x00016400ff087b82 */ /* 0x001e640000000a00 */
[----:B-1----:R1:W5:Y:S01]  /*0d40*/  LDG.E R59, desc[UR36][R8.64] ;  /* 0x00000024083b7981 */ /* 0x002362000c1e1900 */
[----:B------:R-:W-:Y:S05]  /*0d50*/  BRA `(.L_x_10) ;  /* 0x0000000000087947 */ /* 0x000fea0003800000 */
.L_x_11:
[----:B------:R-:W-:Y:S02]  /*0d60*/  ULDC UR4, c[0x0][0x584] ;  /* 0x0001610000047ab9 */ /* 0x000fe40000000800 */
[----:B-1----:R-:W-:-:S07]  /*0d70*/  IMAD.U32 R59, RZ, RZ, UR4 ;  /* 0x00000004ff3b7e24 */ /* 0x002fce000f8e00ff */
.L_x_10:
[----:B------:R-:W2:Y:S01]  /*0d80*/  LDC R2, c[0x0][0x65c] ;  /* 0x00019700ff027b82 */ /* 0x000ea20000000800 */
[----:B------:R-:W-:Y:S01]  /*0d90*/  ULDC UR6, c[0x0][0x28c] ;  /* 0x0000a30000067ab9 */ /* 0x000fe20000000800 */
[----:B------:R-:W-:Y:S01]  /*0da0*/  ISETP.NE.AND P0, PT, R10, 0x2, PT ;  /* 0x000000020a00780c */ /* 0x000fe20003f05270 */
[----:B------:R-:W-:Y:S01]  /*0db0*/  UIADD3 UR6, UR6, 0x1f, URZ ;  /* 0x0000001f06067890 */ /* 0x000fe2000fffe03f */
[----:B01----:R-:W-:Y:S01]  /*0dc0*/  IMAD.U32 R8, RZ, RZ, UR12 ;  /* 0x0000000cff087e24 */ /* 0x003fe2000f8e00ff */
[----:B------:R-:W-:Y:S01]  /*0dd0*/  UMOV UR38, URZ ;  /* 0x0000003f00267c82 */ /* 0x000fe20008000000 */
[----:B------:R-:W-:Y:S01]  /*0de0*/  IMAD.MOV.U32 R9, RZ, RZ, RZ ;  /* 0x000000ffff097224 */ /* 0x000fe200078e00ff */
[----:B------:R-:W-:Y:S01]  /*0df0*/  USHF.R.S32.HI UR7, URZ, 0x1f, UR6 ;  /* 0x0000001f3f077899 */ /* 0x000fe20008011406 */
[----:B------:R-:W-:Y:S01]  /*0e00*/  UMOV UR39, URZ ;  /* 0x0000003f00277c82 */ /* 0x000fe20008000000 */
[----:B------:R-:W-:Y:S02]  /*0e10*/  ULDC.64 UR8, c[0x0][0x650] ;  /* 0x0001940000087ab9 */ /* 0x000fe40000000a00 */
[----:B------:R-:W-:-:S04]  /*0e20*/  ULEA.HI UR7, UR7, UR6, URZ, 0x5 ;  /* 0x0000000607077291 */ /* 0x000fc8000f8f283f */
[----:B------:R-:W-:Y:S01]  /*0e30*/  USHF.R.S32.HI UR40, URZ, 0x5, UR7 ;  /* 0x000000053f287899 */ /* 0x000fe20008011407 */
[----:B--2---:R-:W-:-:S13]  /*0e40*/  ISETP.NE.AND P1, PT, R2, 0x1, PT ;  /* 0x000000010200780c */ /* 0x004fda0003f25270 */
[----:B------:R-:W0:Y:S01]  /*0e50*/  @P1 LDC R19, c[0x0][0x10] ;  /* 0x00000400ff131b82 */ /* 0x000e220000000800 */
[----:B------:R-:W-:Y:S02]  /*0e60*/  @P1 IMAD.MOV.U32 R7, RZ, RZ, RZ ;  /* 0x000000ffff071224 */ /* 0x000fe400078e00ff */
[----:B------:R-:W-:-:S05]  /*0e70*/  @P1 IMAD.MOV.U32 R17, RZ, RZ, RZ ;  /* 0x000000ffff111224 */ /* 0x000fca00078e00ff */
[----:B------:R-:W1:Y:S01]  /*0e80*/  @!P1 LDC R11, c[0x0][0xc] ;  /* 0x00000300ff0b9b82 */ /* 0x000e620000000800 */
[----:B------:R-:W-:Y:S01]  /*0e90*/  ULDC UR4, c[0x0][0xc] ;  /* 0x0000030000047ab9 */ /* 0x000fe20000000800 */
[----:B------:R-:W-:Y:S02]  /*0ea0*/  ULDC UR5, c[0x0][0x10] ;  /* 0x0000040000057ab9 */ /* 0x000fe40000000800 */
[----:B------:R-:W-:-:S04]  /*0eb0*/  UIMAD.WIDE.U32 UR4, UR4, UR5, URZ ;  /* 0x00000005040472a5 */ /* 0x000fc8000f8e003f */
[----:B------:R-:W2:Y:S01]  /*0ec0*/  LDC R2, c[0x0][0x14] ;  /* 0x00000500ff027b82 */ /* 0x000ea20000000800 */
[----:B0-----:R-:W-:-:S04]  /*0ed0*/  @P1 IMAD.WIDE.U32 R18, R19, UR12, R6 ;  /* 0x0000000c13121c25 */ /* 0x001fc8000f8e0006 */
[----:B------:R-:W-:Y:S02]  /*0ee0*/  @P1 IMAD.IADD R17, R19, 0x1, R17 ;  /* 0x0000000113111824 */ /* 0x000fe400078e0211 */
[----:B-1----:R-:W-:-:S04]  /*0ef0*/  @!P1 IMAD.WIDE.U32 R8, R6, R11, R8 ;  /* 0x0000000b06089225 */ /* 0x002fc800078e0008 */
[----:B------:R-:W-:Y:S02]  /*0f00*/  @!P1 IMAD.MOV.U32 R18, RZ, RZ, R8 ;  /* 0x000000ffff129224 */ /* 0x000fe400078e0008 */
[----:B------:R-:W-:Y:S02]  /*0f10*/  @!P1 IMAD.MOV.U32 R17, RZ, RZ, R9 ;  /* 0x000000ffff119224 */ /* 0x000fe400078e0009 */
[----:B--2---:R-:W-:-:S04]  /*0f20*/  IMAD.WIDE.U32 R12, R2, UR4, RZ ;  /* 0x00000004020c7c25 */ /* 0x004fc8000f8e00ff */
[----:B------:R-:W-:Y:S01]  /*0f30*/  IMAD R23, R2, UR5, RZ ;  /* 0x0000000502177c24 */ /* 0x000fe2000f8e02ff */
[----:B------:R0:W-:Y:S03]  /*0f40*/  STL.64 [R1], R12 ;  /* 0x0000000c01007387 */ /* 0x0001e60000100a00 */
[----:B------:R-:W-:Y:S01]  /*0f50*/  IMAD.IADD R23, R13, 0x1, R23 ;  /* 0x000000010d177824 */ /* 0x000fe200078e0217 */
[----:B------:R-:W-:Y:S06]  /*0f60*/  @P0 BRA `(.L_x_12) ;  /* 0x0000000000240947 */ /* 0x000fec0003800000 */
[----:B------:R-:W-:Y:S01]  /*0f70*/  USHF.R.U32.HI UR4, URZ, 0x1, UR40 ;  /* 0x000000013f047899 */ /* 0x000fe20008011628 */
[----:B------:R-:W-:Y:S01]  /*0f80*/  IADD3 R18, P0, R18, R12, RZ ;  /* 0x0000000c12127210 */ /* 0x000fe20007f1e0ff */
[----:B------:R-:W-:Y:S02]  /*0f90*/  UISETP.GE.U32.AND UP0, UPT, UR40, 0xe, UPT ;  /* 0x0000000e2800788c */ /* 0x000fe4000bf06070 */
[----:B------:R-:W-:Y:S02]  /*0fa0*/  UIMAD.WIDE.U32 UR4, UR4, -0x6db6db6d, URZ ;  /* 0x92492493040478a5 */ /* 0x000fe4000f8e003f */
[----:B------:R-:W-:Y:S01]  /*0fb0*/  IMAD.X R17, R23, 0x1, R17, P0 ;  /* 0x0000000117117824 */ /* 0x000fe200000e0611 */
[----:B------:R-:W-:Y:S01]  /*0fc0*/  UMOV UR39, URZ ;  /* 0x0000003f00277c82 */ /* 0x000fe20008000000 */
[----:B------:R-:W-:-:S04]  /*0fd0*/  USHF.R.U32.HI UR4, URZ, 0x2, UR5 ;  /* 0x000000023f047899 */ /* 0x000fc80008011605 */
[----:B------:R-:W-:Y:S02]  /*0fe0*/  UIMAD UR38, UR4, -0xe, UR40 ;  /* 0xfffffff2042678a4 */ /* 0x000fe4000f8e0228 */
[----:B------:R-:W-:-:S12]  /*0ff0*/  @UP0 ULOP3.LUT UR39, UR4, 0x1, URZ, 0xc0, !UPT ;  /* 0x0000000104270892 */ /* 0x000fd8000f8ec03f */
.L_x_12:
[----:B------:R-:W-:Y:S01]  /*1000*/  ISETP.GE.U32.AND P0, PT, R18, UR8, PT ;  /* 0x0000000812007c0c */ /* 0x000fe2000bf06070 */
[----:B------:R-:W-:Y:S01]  /*1010*/  IMAD.MOV.U32 R19, RZ, RZ, -0x1 ;  /* 0xffffffffff137424 */ /* 0x000fe200078e00ff */
[----:B------:R-:W-:Y:S01]  /*1020*/  PRMT R8, RZ, 0x7610, R8 ;  /* 0x00007610ff087816 */ /* 0x000fe20000000008 */
[----:B------:R-:W-:Y:S01]  /*1030*/  IMAD.MOV.U32 R22, RZ, RZ, -0x1 ;  /* 0xffffffffff167424 */ /* 0x000fe200078e00ff */
[----:B------:R-:W-:Y:S01]  /*1040*/  ISETP.GE.U32.AND.EX P0, PT, R17, UR9, PT, P0 ;  /* 0x0000000911007c0c */ /* 0x000fe2000bf06100 */
[----:B------:R-:W-:-:S12]  /*1050*/  IMAD.MOV.U32 R2, RZ, RZ, -0x1 ;  /* 0xffffffffff027424 */ /* 0x000fd800078e00ff */
[----:B------:R-:W-:Y:S05]  /*1060*/  @P0 BRA `(.L_x_13) ;  /* 0x00000004002c0947 */ /* 0x000fea0003800000 */
[----:B------:R-:W1:Y:S01]  /*1070*/  LDC.64 R26, c[0x0][0x628] ;  /* 0x00018a00ff1a7b82 */ /* 0x000e620000000a00 */
[----:B------:R-:W-:Y:S02]  /*1080*/  IMAD.MOV.U32 R8, RZ, RZ, R18 ;  /* 0x000000ffff087224 */ /* 0x000fe400078e0012 */
[----:B------:R-:W-:-:S05]  /*1090*/  IMAD.MOV.U32 R9, RZ, RZ, R17 ;  /* 0x000000ffff097224 */ /* 0x000fca00078e0011 */
[----:B------:R-:W2:Y:S08]  /*10a0*/  LDC R2, c[0x0][0x630] ;  /* 0x00018c00ff027b82 */ /* 0x000eb00000000800 */
[----:B------:R-:W3:Y:S01]  /*10b0*/  LDC.64 R28, c[0x0][0x620] ;  /* 0x00018800ff1c7b82 */ /* 0x000ee20000000a00 */
[----:B-1----:R-:W-:-:S04]  /*10c0*/  ISETP.NE.U32.AND P0, PT, R26, RZ, PT ;  /* 0x000000ff1a00720c */ /* 0x002fc80003f05070 */
[----:B------:R-:W-:-:S13]  /*10d0*/  ISETP.NE.AND.EX P0, PT, R27, RZ, PT, P0 ;  /* 0x000000ff1b00720c */ /* 0x000fda0003f05300 */
[----:B--23--:R-:W-:Y:S05]  /*10e0*/  @!P0 BRA `(.L_x_14) ;  /* 0x0000000000288947 */ /* 0x00cfea0003800000 */
[----:B0-----:R-:W0:Y:S02]  /*10f0*/  LDC R13, c[0x0][0x634] ;  /* 0x00018d00ff0d7b82 */ /* 0x001e240000000800 */
[----:B0-----:R-:W-:-:S05]  /*1100*/  IADD3 R13, P0, R18, R13, RZ ;  /* 0x0000000d120d7210 */ /* 0x001fca0007f1e0ff */
[----:B------:R-:W-:-:S04]  /*1110*/  IMAD.X R15, RZ, RZ, R17, P0 ;  /* 0x000000ffff0f7224 */ /* 0x000fc800000e0611 */
[----:B------:R-:W-:-:S04]  /*1120*/  IMAD.WIDE.U32 R8, R15, R26, RZ ;  /* 0x0000001a0f087225 */ /* 0x000fc800078e00ff */
[----:B------:R-:W-:-:S04]  /*1130*/  IMAD.WIDE.U32 R10, P0, R13, R27, R8 ;  /* 0x0000001b0d0a7225 */ /* 0x000fc80007800008 */
[----:B------:R-:W-:-:S04]  /*1140*/  IMAD.WIDE.U32 R8, R13, R26, RZ ;  /* 0x0000001a0d087225 */ /* 0x000fc800078e00ff */
[----:B------:R-:W-:Y:S01]  /*1150*/  IMAD.X R13, RZ, RZ, RZ, P0 ;  /* 0x000000ffff0d7224 */ /* 0x000fe200000e06ff */
[----:B------:R-:W-:Y:S01]  /*1160*/  IADD3 RZ, P0, R9, R10, RZ ;  /* 0x0000000a09ff7210 */ /* 0x000fe20007f1e0ff */
[----:B------:R-:W-:-:S04]  /*1170*/  IMAD.MOV.U32 R12, RZ, RZ, R11 ;  /* 0x000000ffff0c7224 */ /* 0x000fc800078e000b */
[----:B------:R-:W-:-:S08]  /*1180*/  IMAD.WIDE.U32.X R8, R15, R27, R12, P0 ;  /* 0x0000001b0f087225 */ /* 0x000fd000000e040c */
.L_x_14:
[----:B------:R-:W1:Y:S01]  /*1190*/  LDC.64 R32, c[0x0][0x640] ;  /* 0x00019000ff207b82 */ /* 0x000e620000000a00 */
[-C--:B------:R-:W-:Y:S01]  /*11a0*/  SHF.R.U64 R30, R8, R2.reuse, R9 ;  /* 0x00000002081e7219 */ /* 0x080fe20000001209 */
[----:B------:R-:W-:Y:S01]  /*11b0*/  IMAD.MOV.U32 R19, RZ, RZ, R17 ;  /* 0x000000ffff137224 */ /* 0x000fe200078e0011 */
[----:B------:R-:W-:Y:S01]  /*11c0*/  SHF.R.U32.HI R2, RZ, R2, R9 ;  /* 0x00000002ff027219 */ /* 0x000fe20000011609 */
[----:B------:R-:W-:Y:S01]  /*11d0*/  IMAD.MOV.U32 R26, RZ, RZ, 0x1 ;  /* 0x00000001ff1a7424 */ /* 0x000fe200078e00ff */
[----:B------:R-:W-:-:S03]  /*11e0*/  IADD3 R11, P0, RZ, -R30, RZ ;  /* 0x8000001eff0b7210 */ /* 0x000fc60007f1e0ff */
[----:B------:R-:W2:Y:S02]  /*11f0*/  LDC R10, c[0x0][0x618] ;  /* 0x00018600ff0a7b82 */ /* 0x000ea40000000800 */
[----:B------:R-:W-:-:S04]  /*1200*/  IMAD.X R9, RZ, RZ, ~R2, P0 ;  /* 0x000000ffff097224 */ /* 0x000fc800000e0e02 */
[-C--:B------:R-:W-:Y:S02]  /*1210*/  IMAD R2, R9, R28.reuse, RZ ;  /* 0x0000001c09027224 */ /* 0x080fe400078e02ff */
[----:B0-----:R-:W0:Y:S01]  /*1220*/  LDC R13, c[0x0][0x608] ;  /* 0x00018200ff0d7b82 */ /* 0x001e220000000800 */
[----:B------:R-:W-:-:S04]  /*1230*/  IMAD.WIDE.U32 R8, R11, R28, R18 ;  /* 0x0000001c0b087225 */ /* 0x000fc800078e0012 */
[----:B------:R-:W-:Y:S02]  /*1240*/  IMAD R11, R11, R29, R2 ;  /* 0x0000001d0b0b7224 */ /* 0x000fe400078e0202 */
[----:B------:R-:W-:Y:S01]  /*1250*/  IMAD.MOV.U32 R2, RZ, RZ, -0x1 ;  /* 0xffffffffff027424 */ /* 0x000fe200078e00ff */
[----:B------:R-:W3:Y:S01]  /*1260*/  LDC R31, c[0x0][0x658] ;  /* 0x00019600ff1f7b82 */ /* 0x000ee20000000800 */
[----:B------:R-:W-:Y:S01]  /*1270*/  IMAD.IADD R9, R9, 0x1, R11 ;  /* 0x0000000109097824 */ /* 0x000fe200078e020b */
[----:B-1----:R-:W-:-:S04]  /*1280*/  ISETP.NE.U32.AND P0, PT, R32, RZ, PT ;  /* 0x000000ff2000720c */ /* 0x002fc80003f05070 */
[----:B------:R-:W-:Y:S02]  /*1290*/  ISETP.NE.AND.EX P0, PT, R33, RZ, PT, P0 ;  /* 0x000000ff2100720c */ /* 0x000fe40003f05300 */
[----:B------:R-:W1:Y:S01]  /*12a0*/  LDC R29, c[0x0][0x600] ;  /* 0x00018000ff1d7b82 */ /* 0x000e620000000800 */
[-CC-:B--2---:R-:W-:Y:S02]  /*12b0*/  SHF.R.U64 R27, R8, R10.reuse, R9.reuse ;  /* 0x0000000a081b7219 */ /* 0x184fe40000001209 */
[----:B------:R-:W-:-:S05]  /*12c0*/  SHF.R.U32.HI R8, RZ, R10, R9 ;  /* 0x0000000aff087219 */ /* 0x000fca0000011609 */
[----:B------:R-:W2:Y:S01]  /*12d0*/  LDC R22, c[0x0][0x648] ;  /* 0x00019200ff167b82 */ /* 0x000ea20000000800 */
[-CC-:B0-----:R-:W-:Y:S02]  /*12e0*/  SHF.R.U64 R34, R27, R13.reuse, R8.reuse ;  /* 0x0000000d1b227219 */ /* 0x181fe40000001208 */
[----:B------:R-:W-:-:S05]  /*12f0*/  SHF.R.U32.HI R8, RZ, R13, R8 ;  /* 0x0000000dff087219 */ /* 0x000fca0000011608 */
[----:B------:R-:W0:Y:S01]  /*1300*/  LDC R24, c[0x0][0x638] ;  /* 0x00018e00ff187b82 */ /* 0x000e220000000800 */
[-CC-:B---3--:R-:W-:Y:S02]  /*1310*/  SHF.R.U64 R36, R34, R31.reuse, R8.reuse ;  /* 0x0000001f22247219 */ /* 0x188fe40000001208 */
[-C--:B------:R-:W-:Y:S02]  /*1320*/  SHF.L.U32 R2, R2, R31.reuse, RZ ;  /* 0x0000001f02027219 */ /* 0x080fe400000006ff */
[----:B------:R-:W-:Y:S01]  /*1330*/  SHF.R.U32.HI R9, RZ, R31, R8 ;  /* 0x0000001fff097219 */ /* 0x000fe20000011608 */
[----:B------:R-:W-:Y:S01]  /*1340*/  IMAD.MOV.U32 R8, RZ, RZ, R36 ;  /* 0x000000ffff087224 */ /* 0x000fe200078e0024 */
[----:B------:R-:W-:Y:S01]  /*1350*/  LOP3.LUT R15, RZ, R2, RZ, 0x33, !PT ;  /* 0x00000002ff0f7212 */ /* 0x000fe200078e33ff */
[----:B------:R-:W3:Y:S01]  /*1360*/  LDC R28, c[0x0][0x610] ;  /* 0x00018400ff1c7b82 */ /* 0x000ee20000000800 */
[----:B------:R-:W-:Y:S05]  /*1370*/  @!P0 BRA `(.L_x_15) ;  /* 0x0000000000288947 */ /* 0x000fea0003800000 */
[----:B------:R-:W4:Y:S02]  /*1380*/  LDC R13, c[0x0][0x64c] ;  /* 0x00019300ff0d7b82 */ /* 0x000f240000000800 */
[----:B----4-:R-:W-:-:S05]  /*1390*/  IADD3 R13, P0, R36, R13, RZ ;  /* 0x0000000d240d7210 */ /* 0x010fca0007f1e0ff */
        /* <DEDUP_REMOVED lines=8> */
.L_x_15:
[----:B--2---:R-:W-:Y:S01]  /*1420*/  SHF.R.U64 R7, R8, R22, R9 ;  /* 0x0000001608077219 */ /* 0x004fe20000001209 */
[----:B-1----:R-:W-:Y:S01]  /*1430*/  VIADD R8, R29, 0xffffffff ;  /* 0xffffffff1d087836 */ /* 0x002fe20000000000 */
[----:B------:R-:W-:Y:S01]  /*1440*/  SHF.L.U32 R2, R26, R31, RZ ;  /* 0x0000001f1a027219 */ /* 0x000fe200000006ff */
[----:B------:R-:W-:Y:S01]  /*1450*/  @P1 IMAD R21, R25, R20, R6 ;  /* 0x0000001419151224 */ /* 0x000fe200078e0206 */
[----:B------:R-:W-:Y:S01]  /*1460*/  LOP3.LUT R15, R34, R15, RZ, 0xc0, !PT ;  /* 0x0000000f220f7212 */ /* 0x000fe200078ec0ff */
[----:B------:R-:W-:Y:S01]  /*1470*/  IMAD.MOV R9, RZ, RZ, -R7 ;  /* 0x000000ffff097224 */ /* 0x000fe200078e0a07 */
[----:B------:R-:W-:-:S03]  /*1480*/  LOP3.LUT R8, R27, R8, RZ, 0xc0, !PT ;  /* 0x000000081b087212 */ /* 0x000fc600078ec0ff */
[----:B------:R-:W-:Y:S02]  /*1490*/  IMAD R6, R2, R7, R15 ;  /* 0x0000000702067224 */ /* 0x000fe400078e020f */
[----:B0-----:R-:W-:Y:S02]  /*14a0*/  IMAD R2, R9, R24, R36 ;  /* 0x0000001809027224 */ /* 0x001fe400078e0224 */
[----:B---3--:R-:W-:Y:S02]  /*14b0*/  IMAD R19, R6, R28, R21 ;  /* 0x0000001c06137224 */ /* 0x008fe400078e0215 */
[----:B------:R-:W-:Y:S02]  /*14c0*/  IMAD R2, R2, R29, R8 ;  /* 0x0000001d02027224 */ /* 0x000fe400078e0208 */
[----:B------:R-:W-:-:S03]  /*14d0*/  IMAD.MOV.U32 R6, RZ, RZ, 0x1 ;  /* 0x00000001ff067424 */ /* 0x000fc600078e00ff */
[----:B------:R-:W-:Y:S02]  /*14e0*/  SEL R22, R2, R19, !P1 ;  /* 0x0000001302167207 */ /* 0x000fe40004800000 */
[----:B------:R-:W-:Y:S01]  /*14f0*/  SEL R19, R19, R2, !P1 ;  /* 0x0000000213137207 */ /* 0x000fe20004800000 */
[----:B------:R-:W-:Y:S01]  /*1500*/  IMAD.MOV.U32 R2, RZ, RZ, R30 ;  /* 0x000000ffff027224 */ /* 0x000fe200078e001e */
[----:B------:R-:W-:-:S07]  /*1510*/  PRMT R8, R6, 0x7610, R8 ;  /* 0x0000761006087816 */ /* 0x000fce0000000008 */
.L_x_13:
[----:B------:R-:W-:Y:S05]  /*1520*/  @!P2 BRA `(.L_x_16) ;  /* 0x00000000000ca947 */ /* 0x000fea0003800000 */
[----:B------:R-:W-:Y:S01]  /*1530*/  UCGABAR_WAIT ;  /* 0x0000000000007dc7 */ /* 0x000fe20008000000 */
[----:B------:R-:W-:Y:S01]  /*1540*/  CCTL.IVALL ;  /* 0x00000000ff00798f */ /* 0x000fe20002000000 */
[----:B------:R-:W-:Y:S05]  /*1550*/  BRA `(.L_x_17) ;  /* 0x0000000000047947 */ /* 0x000fea0003800000 */
.L_x_16:
[----:B------:R-:W-:Y:S06]  /*1560*/  BAR.SYNC.DEFER_BLOCKING 0x0 ;  /* 0x0000000000007b1d */ /* 0x000fec0000010000 */
.L_x_17:
[----:B------:R-:W-:Y:S05]  /*1570*/  @!P3 BRA `(.L_x_18) ;  /* 0x00000030009cb947 */ /* 0x000fea0003800000 */
[----:B------:R-:W-:-:S13]  /*1580*/  ISETP.GT.U32.AND P0, PT, R35, 0x1, PT ;  /* 0x000000012300780c */ /* 0x000fda0003f04070 */
[----:B------:R-:W-:Y:S05]  /*1590*/  @P0 EXIT ;  /* 0x000000000000094d */ /* 0x000fea0003800000 */
.L_x_19:
[----:B------:R-:W-:-:S08]  /*15a0*/  NOP ;  /* 0x0000000000007918 */ /* 0x000fd00000000000 */
[----:B------:R-:W1:Y:S02]  /*15b0*/  USETMAXREG.TRY_ALLOC.CTAPOOL UP0, 0xe8 ;  /* 0x000000e8000079c8 */ /* 0x000e640008000600 */
[----:B-1----:R-:W-:-:S13]  /*15c0*/  PLOP3.LUT P0, PT, PT, PT, UP0, 0x80, 0x0 ;  /* 0x000000000000781c */ /* 0x002fda0003f0f008 */
[----:B------:R-:W-:Y:S05]  /*15d0*/  @!P0 BRA `(.L_x_19) ;  /* 0xfffffffc00f08947 */ /* 0x000fea000383ffff */
[----:B------:R-:W-:-:S13]  /*15e0*/  LOP3.LUT P0, RZ, R8, 0xff, RZ, 0xc0, !PT ;  /* 0x000000ff08ff7812 */ /* 0x000fda000780c0ff */
[----:B------:R-:W-:Y:S05]  /*15f0*/  @!P0 EXIT ;  /* 0x000000000000894d */ /* 0x000fea0003800000 */
[----:B------:R-:W1:Y:S01]  /*1600*/  S2UR UR4, SR_CgaCtaId ;  /* 0x00000000000479c3 */ /* 0x000e620000008800 */
[----:B------:R-:W-:Y:S01]  /*1610*/  VIADD R14, R14, 0xffffffff ;  /* 0xffffffff0e0e7836 */ /* 0x000fe20000000000 */
[CC--:B------:R-:W-:Y:S01]  /*1620*/  LEA.HI R4, R0.reuse, R3.reuse, RZ, 0x2 ;  /* 0x0000000300047211 */ /* 0x0c0fe200078f10ff */
[----:B------:R-:W-:Y:S01]  /*1630*/  UMOV UR41, 0x400 ;  /* 0x0000040000297882 */ /* 0x000fe20000000000 */
[----:B------:R-:W-:Y:S01]  /*1640*/  LEA.HI R0, R0, R3, RZ, 0x5 ;  /* 0x0000000300007211 */ /* 0x000fe200078f28ff */
[----:B------:R-:W-:Y:S01]  /*1650*/  UISETP.LT.AND UP0, UPT, UR40, 0x1, UPT ;  /* 0x000000012800788c */ /* 0x000fe2000bf01270 */
[----:B------:R-:W-:Y:S01]  /*1660*/  R2UR UR42, R14 ;  /* 0x000000000e2a72ca */ /* 0x000fe200000e0000 */
[----:B------:R-:W-:Y:S01]  /*1670*/  ULDC UR6, c[0x0][0x284] ;  /* 0x0000a10000067ab9 */ /* 0x000fe20000000800 */
[--C-:B------:R-:W-:Y:S01]  /*1680*/  SHF.R.S32.HI R60, RZ, 0x2, R4.reuse ;  /* 0x00000002ff3c7819 */ /* 0x100fe20000011404 */
[----:B------:R-:W-:Y:S01]  /*1690*/  USEL UR43, UR40, 0x1, UP0 ;  /* 0x00000001282b7887 */ /* 0x000fe20008000000 */
[----:B------:R-:W-:Y:S01]  /*16a0*/  SHF.R.S32.HI R5, RZ, 0x1f, R4 ;  /* 0x0000001fff057819 */ /* 0x000fe20000011404 */
[----:B------:R-:W-:Y:S01]  /*16b0*/  USHF.L.U32 UR46, UR40, 0x1, URZ ;  /* 0x00000001282e7899 */ /* 0x000fe2000800063f */
[----:B------:R-:W-:Y:S01]  /*16c0*/  LOP3.LUT R62, R4, 0xfffffffc, RZ, 0xc0, !PT ;  /* 0xfffffffc043e7812 */ /* 0x000fe200078ec0ff */
[----:B------:R-:W-:Y:S01]  /*16d0*/  UIADD3 UR43, -UR43, UR40, URZ ;  /* 0x000000282b2b7290 */ /* 0x000fe2000fffe13f */
[----:B------:R-:W-:-:S02]  /*16e0*/  LEA.HI R5, R5, R60, RZ, 0x3 ;  /* 0x0000003c05057211 */ /* 0x000fc400078f18ff */
[----:B------:R-:W-:Y:S01]  /*16f0*/  ISETP.NE.AND P0, PT, R14, RZ, PT ;  /* 0x000000ff0e00720c */ /* 0x000fe20003f05270 */
[----:B------:R-:W-:Y:S01]  /*1700*/  IMAD.IADD R62, R3, 0x1, -R62 ;  /* 0x00000001033e7824 */ /* 0x000fe200078e0a3e */
[----:B------:R-:W-:Y:S01]  /*1710*/  LOP3.LUT R5, R5, 0xfffffff8, RZ, 0xc0, !PT ;  /* 0xfffffff805057812 */ /* 0x000fe200078ec0ff */
[----:B------:R-:W-:Y:S01]  /*1720*/  USHF.L.U32 UR42, UR42, 0x3, URZ ;  /* 0x000000032a2a7899 */ /* 0x000fe2000800063f */
[----:B------:R-:W-:Y:S02]  /*1730*/  LOP3.LUT R74, R16, 0x1, RZ, 0xfc, !PT ;  /* 0x00000001104a7812 */ /* 0x000fe400078efcff */
[----:B------:R-:W-:Y:S01]  /*1740*/  SEL R75, RZ, 0x1, P0 ;  /* 0x00000001ff4b7807 */ /* 0x000fe20000000000 */
[----:B------:R-:W-:Y:S01]  /*1750*/  IMAD.IADD R60, R60, 0x1, -R5 ;  /* 0x000000013c3c7824 */ /* 0x000fe200078e0a05 */
[----:B-1----:R-:W-:Y:S01]  /*1760*/  ULEA UR41, UR4, UR41, 0x18 ;  /* 0x0000002904297291 */ /* 0x002fe2000f8ec03f */
[----:B------:R-:W-:Y:S01]  /*1770*/  SHF.R.S32.HI R5, RZ, 0x5, R0 ;  /* 0x00000005ff057819 */ /* 0x000fe20000011400 */
[----:B------:R-:W-:-:S02]  /*1780*/  IMAD.U32 R64, RZ, RZ, UR42 ;  /* 0x0000002aff407e24 */ /* 0x000fc4000f8e00ff */
[----:B------:R-:W-:Y:S01]  /*1790*/  UIADD3 UR47, UR41, 0xf0, URZ ;  /* 0x000000f0292f7890 */ /* 0x000fe2000fffe03f */
[--C-:B------:R-:W-:Y:S01]  /*17a0*/  SHF.R.S32.HI R61, RZ, 0x1f, R60.reuse ;  /* 0x0000001fff3d7819 */ /* 0x100fe2000001143c */
[----:B------:R-:W-:Y:S01]  /*17b0*/  UIADD3 UR4, UR41, 0x200, URZ ;  /* 0x0000020029047890 */ /* 0x000fe2000fffe03f */
[C-C-:B------:R-:W-:Y:S01]  /*17c0*/  IMAD R67, R5.reuse, -0x10, -R60.reuse ;  /* 0xfffffff005437824 */ /* 0x140fe200078e0a3c */
[----:B------:R-:W-:Y:S01]  /*17d0*/  UIADD3 UR5, UR41, 0x1c200, URZ ;  /* 0x0001c20029057890 */ /* 0x000fe2000fffe03f */
[C---:B------:R-:W-:Y:S01]  /*17e0*/  LOP3.LUT R66, R64.reuse, 0x8, RZ, 0xc0, !PT ;  /* 0x0000000840427812 */ /* 0x040fe200078ec0ff */
[----:B------:R-:W-:Y:S01]  /*17f0*/  USHF.R.U32.HI UR4, URZ, 0x4, UR4 ;  /* 0x000000043f047899 */ /* 0x000fe20008011604 */
[----:B------:R-:W-:Y:S01]  /*1800*/  IMAD.U32 R63, RZ, RZ, UR47 ;  /* 0x0000002fff3f7e24 */ /* 0x000fe2000f8e00ff */
[----:B------:R-:W-:Y:S01]  /*1810*/  USHF.R.U32.HI UR5, URZ, 0x4, UR5 ;  /* 0x000000043f057899 */ /* 0x000fe20008011605 */
[----:B------:R-:W-:Y:S01]  /*1820*/  IMAD.WIDE R60, R5, 0x10, R60 ;  /* 0x00000010053c7825 */ /* 0x000fe200078e023c */
[----:B------:R-:W-:Y:S01]  /*1830*/  ULOP3.LUT UR4, UR4, 0x3fff, URZ, 0xc0, !UPT ;  /* 0x00003fff04047892 */ /* 0x000fe2000f8ec03f */
[----:B------:R-:W-:Y:S01]  /*1840*/  LOP3.LUT R64, R64, 0x8, RZ, 0xc, !PT ;  /* 0x0000000840407812 */ /* 0x000fe200078e0cff */
[----:B------:R-:W-:Y:S01]  /*1850*/  ULOP3.LUT UR5, UR5, 0x3fff, URZ, 0xc0, !UPT ;  /* 0x00003fff05057892 */ /* 0x000fe2000f8ec03f */
[----:B------:R-:W-:Y:S01]  /*1860*/  VIADD R65, R63, UR42 ;  /* 0x0000002a3f417c36 */ /* 0x000fe20008000000 */
[----:B------:R-:W-:Y:S01]  /*1870*/  LOP3.LUT R66, R66, 0x18, RZ, 0x3c, !PT ;  /* 0x0000001842427812 */ /* 0x000fe200078e3cff */
[----:B------:R-:W-:Y:S01]  /*1880*/  VIADD R67, R67, UR6 ;  /* 0x0000000643437c36 */ /* 0x000fe20008000000 */
[----:B------:R-:W-:-:S02]  /*1890*/  ULOP3.LUT UR44, UR4, 0x10000, URZ, 0xfc, !UPT ;  /* 0x00010000042c7892 */ /* 0x000fc4000f8efc3f */
[----:B------:R-:W-:-:S12]  /*18a0*/  ULOP3.LUT UR45, UR5, 0x10000, URZ, 0xfc, !UPT ;  /* 0x00010000052d7892 */ /* 0x000fd8000f8efc3f */
.L_x_105:
[----:B------:R-:W-:Y:S01]  /*18b0*/  SHF.L.U32 R0, R75, 0x1f, RZ ;  /* 0x0000001f4b007819 */ /* 0x000fe200000006ff */
[----:B------:R-:W-:Y:S02]  /*18c0*/  ULDC UR4, c[0x0][0x28c] ;  /* 0x0000a30000047ab9 */ /* 0x000fe40000000800 */
[----:B------:R-:W-:Y:S01]  /*18d0*/  ISETP.LT.AND P1, PT, RZ, UR4, PT ;  /* 0x00000004ff007c0c */ /* 0x000fe2000bf21270 */
[----:B------:R-:W1:Y:S02]  /*18e0*/  SYNCS.PHASECHK.TRANS64.TRYWAIT P0, [R63+UR42], R0 ;  /* 0x000000003f0075a7 */ /* 0x000e64000800016a */
[----:B01-34-:R-:W-:Y:S10]  /*18f0*/  @!P0 BRA `(.L_x_20) ;  /* 0x0000004400908947 */ /* 0x01bff40003800000 */
.L_x_137:
[----:B------:R-:W-:Y:S05]  /*1900*/  @P1 BRA `(.L_x_21) ;  /* 0x0000000000401947 */ /* 0x000fea0003800000 */
[----:B-1----:R-:W-:Y:S01]  /*1910*/  MOV R0, 0x0 ;  /* 0x0000000000007802 */ /* 0x002fe20000000f00 */
[----:B------:R-:W-:Y:S01]  /*1920*/  ULDC.64 UR4, c[0x4][0x68] ;  /* 0x01001a0000047ab9 */ /* 0x000fe20000000a00 */
[----:B------:R-:W-:Y:S01]  /*1930*/  ULDC.64 UR6, c[0x4][0x8] ;  /* 0x0100020000067ab9 */ /* 0x000fe20000000a00 */
[----:B------:R-:W-:Y:S01]  /*1940*/  IMAD.U32 R4, RZ, RZ, UR4 ;  /* 0x00000004ff047e24 */ /* 0x000fe2000f8e00ff */
[----:B------:R1:W2:Y:S01]  /*1950*/  LDC.64 R14, c[0x4][R0] ;  /* 0x01000000000e7b82 */ /* 0x0002a20000000a00 */
[----:B------:R-:W-:Y:S01]  /*1960*/  IMAD.U32 R5, RZ, RZ, UR5 ;  /* 0x00000005ff057e24 */ /* 0x000fe2000f8e00ff */
[----:B------:R-:W-:Y:S01]  /*1970*/  ULDC.64 UR4, c[0x4][0x70] ;  /* 0x01001c0000047ab9 */ /* 0x000fe20000000a00 */
[----:B------:R-:W-:Y:S02]  /*1980*/  IMAD.U32 R10, RZ, RZ, UR6 ;  /* 0x00000006ff0a7e24 */ /* 0x000fe4000f8e00ff */
[----:B------:R-:W-:Y:S02]  /*1990*/  IMAD.U32 R6, RZ, RZ, UR4 ;  /* 0x00000004ff067e24 */ /* 0x000fe4000f8e00ff */
[----:B------:R-:W-:-:S02]  /*19a0*/  IMAD.U32 R7, RZ, RZ, UR5 ;  /* 0x00000005ff077e24 */ /* 0x000fc4000f8e00ff */
[----:B------:R-:W-:Y:S02]  /*19b0*/  IMAD.U32 R11, RZ, RZ, UR7 ;  /* 0x00000007ff0b7e24 */ /* 0x000fe4000f8e00ff */
[----:B------:R-:W-:Y:S02]  /*19c0*/  IMAD.MOV.U32 R8, RZ, RZ, 0x1e1 ;  /* 0x000001e1ff087424 */ /* 0x000fe400078e00ff */
[----:B0-----:R-:W-:Y:S02]  /*19d0*/  IMAD.MOV.U32 R12, RZ, RZ, 0x1 ;  /* 0x00000001ff0c7424 */ /* 0x001fe400078e00ff */
[----:B-1----:R-:W-:-:S07]  /*19e0*/  IMAD.MOV.U32 R13, RZ, RZ, RZ ;  /* 0x000000ffff0d7224 */ /* 0x002fce00078e00ff */
[----:B------:R-:W-:-:S07]  /*19f0*/  LEPC R20, `(.L_x_21) ;  /* 0x000000001014794e */ /* 0x000fce0000000000 */
[----:B--2--5:R-:W-:Y:S05]  /*1a00*/  CALL.ABS.NOINC R14 ;  /* 0x000000000e007343 */ /* 0x024fea0003c00000 */
.L_x_21:
[----:B------:R-:W-:-:S13]  /*1a10*/  ISETP.NE.AND P0, PT, R74, 0x3, PT ;  /* 0x000000034a00780c */ /* 0x000fda0003f05270 */
[----:B------:R-:W-:Y:S05]  /*1a20*/  @!P0 BRA `(.L_x_22) ;  /* 0x0000000000048947 */ /* 0x000fea0003800000 */
[----:B------:R-:W-:Y:S01]  /*1a30*/  BPT.TRAP 0x1 ;  /* 0x000000040000795c */ /* 0x000fe20000300000 */
.L_x_22:
[----:B------:R-:W-:Y:S02]  /*1a40*/  IMAD.U32 R3, RZ, RZ, UR38 ;  /* 0x00000026ff037e24 */ /* 0x000fe4000f8e00ff */
[----:B-1----:R-:W-:-:S03]  /*1a50*/  IMAD.U32 R0, RZ, RZ, UR39 ;  /* 0x00000027ff007e24 */ /* 0x002fc6000f8e00ff */
[----:B------:R-:W-:Y:S02]  /*1a60*/  LEA R3, R3, UR41, 0x3 ;  /* 0x0000002903037c11 */ /* 0x000fe4000f8e18ff */
[----:B------:R-:W-:-:S04]  /*1a70*/  SHF.L.U32 R0, R0, 0x1f, RZ ;  /* 0x0000001f00007819 */ /* 0x000fc800000006ff */
[----:B------:R1:W2:Y:S01]  /*1a80*/  SYNCS.PHASECHK.TRANS64.TRYWAIT P1, [R3+URZ], R0 ;  /* 0x00000000030075a7 */ /* 0x0002a2000802017f */
[----:B------:R-:W-:Y:S05]  /*1a90*/  @!P0 BRA `(.L_x_23) ;  /* 0x0000000000048947 */ /* 0x000fea0003800000 */
[----:B------:R-:W-:Y:S01]  /*1aa0*/  BPT.TRAP 0x1 ;  /* 0x000000040000795c */ /* 0x000fe20000300000 */
.L_x_23:
[----:B--2---:R-:W-:Y:S05]  /*1ab0*/  @P1 BRA `(.L_x_24) ;  /* 0x0000000000081947 */ /* 0x004fea0003800000 */
[----:B------:R-:W2:Y:S02]  /*1ac0*/  SYNCS.PHASECHK.TRANS64.TRYWAIT P1, [R3+URZ], R0 ;  /* 0x00000000030075a7 */ /* 0x000ea4000802017f */
[----:B--2---:R-:W-:Y:S05]  /*1ad0*/  @!P1 BRA `(.L_x_25) ;  /* 0x00000044002c9947 */ /* 0x004fea0003800000 */
.L_x_24:
[----:B------:R-:W-:Y:S05]  /*1ae0*/  WARPSYNC.ALL ;  /* 0x0000000000007948 */ /* 0x000fea0003800000 */
[----:B------:R-:W-:Y:S01]  /*1af0*/  ULEA UR8, UR38, UR44, 0x9 ;  /* 0x0000002c26087291 */ /* 0x000fe2000f8e483f */
[----:B------:R-:W-:Y:S01]  /*1b00*/  WARPGROUP.ARRIVE ;  /* 0x00000000000079c5 */ /* 0x000fe20000000000 */
[----:B------:R-:W-:Y:S01]  /*1b10*/  ULEA UR9, UR38, UR45, 0x9 ;  /* 0x0000002d26097291 */ /* 0x000fe2000f8e483f */
[----:B-12---:R-:W-:Y:S01]  /*1b20*/  IMAD.U32 R0, RZ, RZ, UR43 ;  /* 0x0000002bff007e24 */ /* 0x006fe2000f8e00ff */
[----:B------:R-:W-:Y:S01]  /*1b30*/  UMOV UR5, 0x40000040 ;  /* 0x4000004000057882 */ /* 0x000fe20000000000 */
[----:B------:R-:W-:-:S02]  /*1b40*/  UMOV UR7, 0x40000040 ;  /* 0x4000004000077882 */ /* 0x000fc40000000000 */
[----:B------:R-:W-:Y:S01]  /*1b50*/  UMOV UR4, UR8 ;  /* 0x0000000800047c82 */ /* 0x000fe20008000000 */
[----:B------:R-:W-:Y:S01]  /*1b60*/  ISETP.GE.AND P1, PT, R0, 0x1, PT ;  /* 0x000000010000780c */ /* 0x000fe20003f26270 */
[----:B------:R-:W-:Y:S02]  /*1b70*/  UMOV UR6, UR9 ;  /* 0x0000000900067c82 */ /* 0x000fe40008000000 */
[----:B------:R-:W-:Y:S01]  /*1b80*/  HGMMA.64x64x8.F32.TF32 R24, gdesc[UR4], RZ, !UPT, gsb0 ;  /* 0x04e00000041879f0 */ /* 0x000fe2000c0028ff */
[----:B------:R-:W-:Y:S02]  /*1b90*/  UIADD3 UR4, UR8, 0x2, URZ ;  /* 0x0000000208047890 */ /* 0x000fe4000fffe03f */
[----:B------:R-:W-:Y:S01]  /*1ba0*/  UIADD3 UR6, UR9, 0x2, URZ ;  /* 0x0000000209067890 */ /* 0x000fe2000fffe03f */
[----:B------:R-:W-:Y:S01]  /*1bb0*/  UMOV UR5, 0x40000040 ;  /* 0x4000004000057882 */ /* 0x000fe20000000000 */
[----:B------:R-:W-:Y:S01]  /*1bc0*/  UMOV UR7, 0x40000040 ;  /* 0x4000004000077882 */ /* 0x000fe20000000000 */
[----:B------:R-:W-:-:S02]  /*1bd0*/  WARPGROUP.DEPBAR.LE gsb0, 0x0 ;  /* 0x00008000000079c5 */ /* 0x000fc40000010000 */
[----:B------:R-:W-:-:S06]  /*1be0*/  WARPGROUP.ARRIVE ;  /* 0x00000000000079c5 */ /* 0x000fcc0000000000 */
[----:B------:R-:W-:Y:S01]  /*1bf0*/  HGMMA.64x64x8.F32.TF32 R24, gdesc[UR4], R24, gsb0 ;  /* 0x04e00000041879f0 */ /* 0x000fe20008002818 */
[----:B------:R-:W-:Y:S02]  /*1c00*/  UIADD3 UR4, UR8, 0x4, URZ ;  /* 0x0000000408047890 */ /* 0x000fe4000fffe03f */
[----:B------:R-:W-:Y:S01]  /*1c10*/  UIADD3 UR6, UR9, 0x4, URZ ;  /* 0x0000000409067890 */ /* 0x000fe2000fffe03f */
[----:B------:R-:W-:Y:S01]  /*1c20*/  UMOV UR5, 0x40000040 ;  /* 0x4000004000057882 */ /* 0x000fe20000000000 */
[----:B------:R-:W-:Y:S01]  /*1c30*/  UMOV UR7, 0x40000040 ;  /* 0x4000004000077882 */ /* 0x000fe20000000000 */
[----:B------:R-:W-:Y:S02]  /*1c40*/  WARPGROUP.DEPBAR.LE gsb0, 0x0 ;  /* 0x00008000000079c5 */ /* 0x000fe40000010000 */
        /* <DEDUP_REMOVED lines=8> */
[----:B------:R-:W-:Y:S03]  /*1cd0*/  HGMMA.64x64x8.F32.TF32 R24, gdesc[UR4], R24, gsb0 ;  /* 0x04e00000041879f0 */ /* 0x000fe60008002818 */
[----:B------:R-:W-:Y:S02]  /*1ce0*/  WARPGROUP.DEPBAR.LE gsb0, 0x0 ;  /* 0x00008000000079c5 */ /* 0x000fe40000010000 */
[----:B------:R-:W-:Y:S05]  /*1cf0*/  @!P1 BRA `(.L_x_26) ;  /* 0x0000000400149947 */ /* 0x000fea0003800000 */
[----:B------:R-:W-:Y:S01]  /*1d00*/  UIADD3 UR4, UR38, 0x1, URZ ;  /* 0x0000000126047890 */ /* 0x000fe2000fffe03f */
[----:B------:R-:W-:Y:S02]  /*1d10*/  IMAD.U32 R0, RZ, RZ, UR43 ;  /* 0x0000002bff007e24 */ /* 0x000fe4000f8e00ff */
[----:B------:R-:W-:Y:S01]  /*1d20*/  IMAD.U32 R3, RZ, RZ, UR38 ;  /* 0x00000026ff037e24 */ /* 0x000fe2000f8e00ff */
[----:B------:R-:W-:-:S04]  /*1d30*/  UISETP.NE.AND UP0, UPT, UR4, 0xe, UPT ;  /* 0x0000000e0400788c */ /* 0x000fc8000bf05270 */
[----:B------:R-:W-:Y:S02]  /*1d40*/  USEL UR5, URZ, 0x1, UP0 ;  /* 0x000000013f057887 */ /* 0x000fe40008000000 */
[----:B------:R-:W-:Y:S02]  /*1d50*/  USEL UR8, UR4, URZ, UP0 ;  /* 0x0000003f04087287 */ /* 0x000fe40008000000 */
[----:B------:R-:W-:-:S06]  /*1d60*/  ULOP3.LUT UR5, UR39, UR5, URZ, 0x3c, !UPT ;  /* 0x0000000527057292 */ /* 0x000fcc000f8e3c3f */
[----:B------:R-:W-:-:S07]  /*1d70*/  IMAD.U32 R6, RZ, RZ, UR5 ;  /* 0x00000005ff067e24 */ /* 0x000fce000f8e00ff */
.L_x_33:
[----:B------:R-:W-:Y:S05]  /*1d80*/  @!P0 BRA `(.L_x_27) ;  /* 0x0000000000048947 */ /* 0x000fea0003800000 */
[----:B------:R-:W-:Y:S01]  /*1d90*/  BPT.TRAP 0x1 ;  /* 0x000000040000795c */ /* 0x000fe20000300000 */
.L_x_27:
[----:B------:R-:W-:Y:S01]  /*1da0*/  ULEA UR4, UR8, UR41, 0x3 ;  /* 0x0000002908047291 */ /* 0x000fe2000f8e183f */
[----:B------:R-:W-:-:S08]  /*1db0*/  SHF.L.U32 R4, R6, 0x1f, RZ ;  /* 0x0000001f06047819 */ /* 0x000fd000000006ff */
[----:B------:R1:W2:Y:S01]  /*1dc0*/  SYNCS.PHASECHK.TRANS64.TRYWAIT P1, [UR4], R4 ;  /* 0x00000004ff0075a7 */ /* 0x0002a20008020144 */
[----:B------:R-:W-:Y:S05]  /*1dd0*/  @!P0 BRA `(.L_x_28) ;  /* 0x0000000000048947 */ /* 0x000fea0003800000 */
[----:B------:R-:W-:Y:S01]  /*1de0*/  BPT.TRAP 0x1 ;  /* 0x000000040000795c */ /* 0x000fe20000300000 */
.L_x_28:
[----:B--2---:R-:W-:Y:S05]  /*1df0*/  @P1 BRA `(.L_x_29) ;  /* 0x0000000000081947 */ /* 0x004fea0003800000 */
[----:B------:R-:W2:Y:S02]  /*1e00*/  SYNCS.PHASECHK.TRANS64.TRYWAIT P1, [UR4], R4 ;  /* 0x00000004ff0075a7 */ /* 0x000ea40008020144 */
[----:B--2---:R-:W-:Y:S05]  /*1e10*/  @!P1 BRA `(.L_x_30) ;  /* 0x0000004000709947 */ /* 0x004fea0003800000 */
.L_x_29:
[----:B------:R-:W-:Y:S01]  /*1e20*/  ULEA UR9, UR8, UR44, 0x9 ;  /* 0x0000002c08097291 */ /* 0x000fe2000f8e483f */
[----:B------:R-:W-:Y:S01]  /*1e30*/  WARPGROUP.ARRIVE ;  /* 0x00000000000079c5 */ /* 0x000fe20000000000 */
[----:B------:R-:W-:Y:S01]  /*1e40*/  ULEA UR10, UR8, UR45, 0x9 ;  /* 0x0000002d080a7291 */ /* 0x000fe2000f8e483f */
[----:B------:R-:W-:Y:S01]  /*1e50*/  UMOV UR5, 0x40000040 ;  /* 0x4000004000057882 */ /* 0x000fe20000000000 */
[----:B------:R-:W-:-:S03]  /*1e60*/  UMOV UR7, 0x40000040 ;  /* 0x4000004000077882 */ /* 0x000fc60000000000 */
[----:B------:R-:W-:Y:S02]  /*1e70*/  UMOV UR4, UR9 ;  /* 0x0000000900047c82 */ /* 0x000fe40008000000 */
[----:B------:R-:W-:Y:S02]  /*1e80*/  UMOV UR6, UR10 ;  /* 0x0000000a00067c82 */ /* 0x000fe40008000000 */
[----:B------:R-:W-:Y:S01]  /*1e90*/  HGMMA.64x64x8.F32.TF32 R24, gdesc[UR4], R24, gsb0 ;  /* 0x04e00000041879f0 */ /* 0x000fe20008002818 */
        /* <DEDUP_REMOVED lines=23> */
[----:B------:R-:W-:Y:S01]  /*2010*/  BPT.TRAP 0x1 ;  /* 0x000000040000795c */ /* 0x000fe20000300000 */
.L_x_31:
[----:B------:R-:W-:-:S13]  /*2020*/  ISETP.NE.AND P1, PT, R57, RZ, PT ;  /* 0x000000ff3900720c */ /* 0x000fda0003f25270 */
[----:B-12---:R-:W-:-:S05]  /*2030*/  @P1 LEA R4, R3, UR41, 0x3 ;  /* 0x0000002903041c11 */ /* 0x006fca000f8e18ff */
[----:B------:R-:W-:-:S05]  /*2040*/  @P1 VIADD R5, R4, 0x70 ;  /* 0x0000007004051836 */ /* 0x000fca0000000000 */
[----:B------:R-:W-:-:S04]  /*2050*/  @P1 PRMT R5, R56, 0x654, R5 ;  /* 0x0000065438051816 */ /* 0x000fc80000000005 */
[----:B------:R1:W-:Y:S01]  /*2060*/  @P1 SYNCS.ARRIVE.TRANS64.RED.A1T0 RZ, [R5+URZ], RZ ;  /* 0x000000ff05ff19a7 */ /* 0x0003e2000810043f */
[----:B------:R-:W-:-:S13]  /*2070*/  ISETP.GT.U32.AND P1, PT, R16, 0x1, PT ;  /* 0x000000011000780c */ /* 0x000fda0003f24070 */
[----:B-1----:R-:W-:Y:S05]  /*2080*/  @P1 BRA `(.L_x_32) ;  /* 0x0000000000041947 */ /* 0x002fea0003800000 */
[----:B------:R-:W-:Y:S01]  /*2090*/  BPT.TRAP 0x1 ;  /* 0x000000040000795c */ /* 0x000fe20000300000 */
.L_x_32:
[----:B------:R-:W-:Y:S01]  /*20a0*/  UIADD3 UR8, UR8, 0x1, URZ ;  /* 0x0000000108087890 */ /* 0x000fe2000fffe03f */
[C---:B------:R-:W-:Y:S01]  /*20b0*/  ISETP.GT.AND P2, PT, R0.reuse, 0x1, PT ;  /* 0x000000010000780c */ /* 0x040fe20003f44270 */
[----:B------:R-:W-:Y:S02]  /*20c0*/  VIADD R3, R3, 0x1 ;  /* 0x0000000103037836 */ /* 0x000fe40000000000 */
[----:B------:R-:W-:Y:S01]  /*20d0*/  UISETP.NE.AND UP0, UPT, UR8, 0xe, UPT ;  /* 0x0000000e0800788c */ /* 0x000fe2000bf05270 */
[----:B------:R-:W-:Y:S02]  /*20e0*/  VIADD R0, R0, 0xffffffff ;  /* 0xffffffff00007836 */ /* 0x000fe40000000000 */
[C---:B------:R-:W-:Y:S01]  /*20f0*/  ISETP.NE.AND P1, PT, R3.reuse, 0xe, PT ;  /* 0x0000000e0300780c */ /* 0x040fe20003f25270 */
[----:B------:R-:W-:Y:S02]  /*2100*/  USEL UR4, URZ, 0x1, UP0 ;  /* 0x000000013f047887 */ /* 0x000fe40008000000 */
[----:B------:R-:W-:Y:S01]  /*2110*/  USEL UR8, UR8, URZ, UP0 ;  /* 0x0000003f08087287 */ /* 0x000fe20008000000 */
[----:B------:R-:W-:-:S03]  /*2120*/  SEL R3, R3, RZ, P1 ;  /* 0x000000ff03037207 */ /* 0x000fc60000800000 */
[----:B------:R-:W-:Y:S01]  /*2130*/  LOP3.LUT R6, R6, UR4, RZ, 0x3c, !PT ;  /* 0x0000000406067c12 */ /* 0x000fe2000f8e3cff */
[----:B------:R-:W-:Y:S07]  /*2140*/  @P2 BRA `(.L_x_33) ;  /* 0xfffffffc000c2947 */ /* 0x000fee000383ffff */
.L_x_26:
[----:B------:R-:W1:Y:S01]  /*2150*/  LDC R0, c[0x0][0x28c] ;  /* 0x0000a300ff007b82 */ /* 0x000e620000000800 */
[----:B------:R2:W-:Y:S01]  /*2160*/  SYNCS.ARRIVE.TRANS64.A1T0 RZ, [R64+UR47], RZ ;  /* 0x000000ff40ff79a7 */ /* 0x0005e2000810002f */
[----:B-1----:R-:W-:-:S13]  /*2170*/  ISETP.GE.AND P1, PT, R0, 0x1, PT ;  /* 0x000000010000780c */ /* 0x002fda0003f26270 */
[----:B--2---:R-:W-:Y:S05]  /*2180*/  @!P1 BRA `(.L_x_34) ;  /* 0x00000000004c9947 */ /* 0x004fea0003800000 */
[----:B------:R-:W-:Y:S05]  /*2190*/  @!P0 BRA `(.L_x_35) ;  /* 0x0000000000048947 */ /* 0x000fea0003800000 */
[----:B------:R-:W-:Y:S01]  /*21a0*/  BPT.TRAP 0x1 ;  /* 0x000000040000795c */ /* 0x000fe20000300000 */
.L_x_35:
[----:B------:R-:W-:Y:S01]  /*21b0*/  ISETP.NE.AND P0, PT, R57, RZ, PT ;  /* 0x000000ff3900720c */ /* 0x000fe20003f05270 */
[----:B------:R-:W-:Y:S01]  /*21c0*/  BSSY B0, `(.L_x_36) ;  /* 0x000000d000007945 */ /* 0x000fe20003800000 */
[----:B------:R-:W-:-:S11]  /*21d0*/  ISETP.GT.U32.AND P1, PT, R16, 0x1, PT ;  /* 0x000000011000780c */ /* 0x000fd60003f24070 */
[----:B------:R-:W-:Y:S05]  /*21e0*/  @!P0 BRA `(.L_x_37) ;  /* 0x0000000000288947 */ /* 0x000fea0003800000 */
[----:B------:R-:W-:-:S04]  /*21f0*/  UIADD3 UR6, UR43, UR38, URZ ;  /* 0x000000262b067290 */ /* 0x000fc8000fffe03f */
[----:B------:R-:W-:-:S04]  /*2200*/  USHF.R.U32.HI UR4, URZ, 0x1, UR6 ;  /* 0x000000013f047899 */ /* 0x000fc80008011606 */
[----:B------:R-:W-:-:S04]  /*2210*/  UIMAD.WIDE.U32 UR4, UR4, -0x6db6db6d, URZ ;  /* 0x92492493040478a5 */ /* 0x000fc8000f8e003f */
[----:B------:R-:W-:-:S04]  /*2220*/  USHF.R.U32.HI UR4, URZ, 0x2, UR5 ;  /* 0x000000023f047899 */ /* 0x000fc80008011605 */
[----:B------:R-:W-:-:S04]  /*2230*/  UIMAD UR6, UR4, -0xe, UR6 ;  /* 0xfffffff2040678a4 */ /* 0x000fc8000f8e0206 */
[----:B------:R-:W-:-:S04]  /*2240*/  ULEA UR6, UR6, UR41, 0x3 ;  /* 0x0000002906067291 */ /* 0x000fc8000f8e183f */
[----:B------:R-:W-:-:S06]  /*2250*/  UIADD3 UR6, UR6, 0x70, URZ ;  /* 0x0000007006067890 */ /* 0x000fcc000fffe03f */
[----:B------:R-:W-:-:S05]  /*2260*/  IMAD.U32 R3, RZ, RZ, UR6 ;  /* 0x00000006ff037e24 */ /* 0x000fca000f8e00ff */
[----:B------:R-:W-:-:S04]  /*2270*/  PRMT R0, R56, 0x654, R3 ;  /* 0x0000065438007816 */ /* 0x000fc80000000003 */
[----:B------:R1:W-:Y:S03]  /*2280*/  SYNCS.ARRIVE.TRANS64.RED.A1T0 RZ, [R0+URZ], RZ ;  /* 0x000000ff00ff79a7 */ /* 0x0003e6000810043f */
.L_x_37:
[----:B------:R-:W-:Y:S05]  /*2290*/  BSYNC B0 ;  /* 0x0000000000007941 */ /* 0x000fea0003800000 */
.L_x_36:
[----:B------:R-:W-:Y:S05]  /*22a0*/  @P1 BRA `(.L_x_34) ;  /* 0x0000000000041947 */ /* 0x000fea0003800000 */
[----:B------:R-:W-:Y:S01]  /*22b0*/  BPT.TRAP 0x1 ;  /* 0x000000040000795c */ /* 0x000fe20000300000 */
.L_x_34:
[----:B-1----:R-:W-:Y:S01]  /*22c0*/  SHF.L.U32 R0, R75, 0x1f, RZ ;  /* 0x0000001f4b007819 */ /* 0x002fe200000006ff */
[----:B------:R-:W-:Y:S01]  /*22d0*/  UIADD3 UR38, UR46, UR38, URZ ;  /* 0x000000262e267290 */ /* 0x000fe2000fffe03f */
[----:B------:R-:W1:Y:S01]  /*22e0*/  LDC R7, c[0x0][0x288] ;  /* 0x0000a200ff077b82 */ /* 0x000e620000000800 */
[----:B------:R-:W-:Y:S01]  /*22f0*/  UISETP.GE.U32.AND UP1, UPT, UR46, 0xe, UPT ;  /* 0x0000000e2e00788c */ /* 0x000fe2000bf26070 */
[----:B------:R-:W-:Y:S01]  /*2300*/  IMAD.SHL.U32 R8, R62, 0x2, RZ ;  /* 0x000000023e087824 */ /* 0x000fe200078e00ff */
[----:B------:R-:W-:Y:S02]  /*2310*/  UISETP.GT.U32.AND UP0, UPT, UR38, 0xd, UPT ;  /* 0x0000000d2600788c */ /* 0x000fe4000bf04070 */
[----:B------:R-:W-:Y:S02]  /*2320*/  USHF.R.U32.HI UR4, URZ, 0x1, UR38 ;  /* 0x000000013f047899 */ /* 0x000fe40008011626 */
[----:B------:R-:W-:Y:S01]  /*2330*/  UISETP.LT.U32.AND UP0, UPT, UR46, 0xe, UP0 ;  /* 0x0000000e2e00788c */ /* 0x000fe20008701070 */
[----:B------:R-:W2:Y:S01]  /*2340*/  SYNCS.PHASECHK.TRANS64.TRYWAIT P0, [R63+UR42+0x10], R0 ;  /* 0x000010003f0075a7 */ /* 0x000ea2000800016a */
[----:B------:R-:W-:Y:S01]  /*2350*/  UIMAD.WIDE.U32 UR4, UR4, -0x6db6db6d, URZ ;  /* 0x92492493040478a5 */ /* 0x000fe2000f8e003f */
[----:B------:R-:W-:Y:S01]  /*2360*/  SHF.R.S32.HI R9, RZ, 0x1f, R8 ;  /* 0x0000001fff097819 */ /* 0x000fe20000011408 */
[----:B------:R-:W-:-:S02]  /*2370*/  USEL UR6, URZ, 0x1, !UP0 ;  /* 0x000000013f067887 */ /* 0x000fc4000c000000 */
[----:B------:R-:W-:Y:S02]  /*2380*/  USHF.R.U32.HI UR4, URZ, 0x2, UR5 ;  /* 0x000000023f047899 */ /* 0x000fe40008011605 */
[----:B------:R-:W-:Y:S02]  /*2390*/  ULOP3.LUT UR39, UR39, UR6, URZ, 0x3c, !UPT ;  /* 0x0000000627277292 */ /* 0x000fe4000f8e3c3f */
[----:B------:R-:W-:Y:S02]  /*23a0*/  UIMAD UR38, UR4, -0xe, UR38 ;  /* 0xfffffff2042678a4 */ /* 0x000fe4000f8e0226 */
[----:B------:R-:W-:Y:S01]  /*23b0*/  @UP1 ULOP3.LUT UR39, UR39, 0x1, UR4, 0x78, !UPT ;  /* 0x0000000127271892 */ /* 0x000fe2000f8e7804 */
[----:B-12---:R-:W-:Y:S11]  /*23c0*/  @!P0 BRA `(.L_x_38) ;  /* 0x0000003c001c8947 */ /* 0x006ff60003800000 */
.L_x_138:
[----:B-1----:R-:W-:Y:S01]  /*23d0*/  IMAD.SHL.U32 R0, R19, 0x40, RZ ;  /* 0x0000004013007824 */ /* 0x002fe200078e00ff */
[----:B------:R-:W-:Y:S01]  /*23e0*/  ULDC UR6, c[0x0][0x284] ;  /* 0x0000a10000067ab9 */ /* 0x000fe20000000800 */
[----:B------:R-:W-:Y:S01]  /*23f0*/  IMAD.SHL.U32 R14, R22, 0x40, RZ ;  /* 0x00000040160e7824 */ /* 0x000fe200078e00ff */
[----:B------:R-:W-:Y:S01]  /*2400*/  SHF.R.S32.HI R11, RZ, 0x1f, R2 ;  /* 0x0000001fff0b7819 */ /* 0x000fe20000011402 */
[----:B------:R-:W-:Y:S01]  /*2410*/  ULDC.64 UR4, c[0x0][0x5d0] ;  /* 0x0001740000047ab9 */ /* 0x000fe20000000a00 */
[----:B------:R-:W-:Y:S01]  /*2420*/  ISETP.GE.AND P0, PT, R0, UR6, PT ;  /* 0x0000000600007c0c */ /* 0x000fe2000bf06270 */
[----:B------:R-:W-:Y:S01]  /*2430*/  IMAD.WIDE.U32 R4, R2, UR4, R8 ;  /* 0x0000000402047c25 */ /* 0x000fe2000f8e0008 */
[----:B------:R-:W-:Y:S02]  /*2440*/  SHF.R.S32.HI R15, RZ, 0x1f, R14 ;  /* 0x0000001fff0f7819 */ /* 0x000fe4000001140e */
[C---:B------:R-:W-:Y:S01]  /*2450*/  ISETP.GE.OR P0, PT, R14.reuse, R7, P0 ;  /* 0x000000070e00720c */ /* 0x040fe20000706670 */
[----:B------:R-:W-:Y:S01]  /*2460*/  IMAD R3, R11, UR4, RZ ;  /* 0x000000040b037c24 */ /* 0x000fe2000f8e02ff */
[----:B------:R-:W-:-:S03]  /*2470*/  IADD3 R4, P1, R14, R4, RZ ;  /* 0x000000040e047210 */ /* 0x000fc60007f3e0ff */
[----:B------:R-:W-:-:S05]  /*2480*/  IMAD R3, R2, UR5, R3 ;  /* 0x0000000502037c24 */ /* 0x000fca000f8e0203 */
[----:B------:R-:W-:-:S03]  /*2490*/  IADD3.X R5, R15, R5, R3, P1, !PT ;  /* 0x000000050f057210 */ /* 0x000fc60000ffe403 */
[----:B------:R-:W-:Y:S05]  /*24a0*/  @P0 BRA `(.L_x_39) ;  /* 0x0000001c00200947 */ /* 0x000fea0003800000 */
[----:B------:R-:W1:Y:S01]  /*24b0*/  LDC.64 R76, c[0x0][0x5c8] ;  /* 0x00017200ff4c7b82 */ /* 0x000e620000000a00 */
[----:B-----5:R-:W-:Y:S01]  /*24c0*/  FSETP.NEU.AND P1, PT, R59, RZ, PT ;  /* 0x000000ff3b00720b */ /* 0x020fe20003f2d000 */
[----:B------:R-:W-:Y:S01]  /*24d0*/  IMAD R3, R62, -0x2, R7 ;  /* 0xfffffffe3e037824 */ /* 0x000fe200078e0207 */
[----:B------:R-:W-:Y:S01]  /*24e0*/  BSSY B0, `(.L_x_39) ;  /* 0x00001c4000007945 */ /* 0x000fe20003800000 */
[----:B------:R-:W-:-:S04]  /*24f0*/  IMAD.WIDE R70, R19, 0x40, R60 ;  /* 0x0000004013467825 */ /* 0x000fc800078e023c */
[----:B------:R-:W-:Y:S02]  /*2500*/  IMAD.IADD R3, R3, 0x1, -R14 ;  /* 0x0000000103037824 */ /* 0x000fe400078e0a0e */
[----:B------:R-:W-:-:S03]  /*2510*/  IMAD.IADD R0, R67, 0x1, -R0 ;  /* 0x0000000143007824 */ /* 0x000fc600078e0a00 */
[----:B------:R-:W-:-:S04]  /*2520*/  ISETP.GT.AND P0, PT, R3, RZ, PT ;  /* 0x000000ff0300720c */ /* 0x000fc80003f04270 */
[----:B------:R-:W-:Y:S01]  /*2530*/  ISETP.GT.AND P4, PT, R0, RZ, P0 ;  /* 0x000000ff0000720c */ /* 0x000fe20000784270 */
[-C--:B-1----:R-:W-:Y:S02]  /*2540*/  IMAD R6, R71, R76.reuse, RZ ;  /* 0x0000004c47067224 */ /* 0x082fe400078e02ff */
[----:B------:R-:W-:-:S04]  /*2550*/  IMAD.WIDE.U32 R72, R70, R76, R4 ;  /* 0x0000004c46487225 */ /* 0x000fc800078e0004 */
[----:B------:R-:W-:-:S04]  /*2560*/  IMAD R5, R70, R77, R6 ;  /* 0x0000004d46057224 */ /* 0x000fc800078e0206 */
[----:B------:R-:W-:Y:S01]  /*2570*/  IMAD.IADD R7, R73, 0x1, R5 ;  /* 0x0000000149077824 */ /* 0x000fe200078e0205 */
[----:B------:R-:W-:Y:S06]  /*2580*/  @!P1 BRA `(.L_x_40) ;  /* 0x0000001000e49947 */ /* 0x000fec0003800000 */
[----:B------:R-:W1:Y:S01]  /*2590*/  LDC.64 R78, c[0x0][0x5b8] ;  /* 0x00016e00ff4e7b82 */ /* 0x000e620000000a00 */
[----:B------:R-:W-:-:S07]  /*25a0*/  ULDC.64 UR4, c[0x0][0x5c0] ;  /* 0x0001700000047ab9 */ /* 0x000fce0000000a00 */
[----:B------:R-:W2:Y:S08]  /*25b0*/  LDC.64 R80, c[0x0][0x5b0] ;  /* 0x00016c00ff507b82 */ /* 0x000eb00000000a00 */
[----:B------:R-:W0:Y:S01]  /*25c0*/  LDC.64 R82, c[0x0][0x5a8] ;  /* 0x00016a00ff527b82 */ /* 0x000e220000000a00 */
[-C--:B-1----:R-:W-:Y:S02]  /*25d0*/  IMAD R6, R11, R78.reuse, RZ ;  /* 0x0000004e0b067224 */ /* 0x082fe400078e02ff */
[----:B------:R-:W-:-:S04]  /*25e0*/  IMAD.WIDE.U32 R4, R2, R78, R8 ;  /* 0x0000004e02047225 */ /* 0x000fc800078e0008 */
[----:B------:R-:W-:Y:S01]  /*25f0*/  IMAD R73, R2, R79, R6 ;  /* 0x0000004f02497224 */ /* 0x000fe200078e0206 */
[----:B------:R-:W-:Y:S01]  /*2600*/  IADD3 R10, P1, R14, R4, RZ ;  /* 0x000000040e0a7210 */ /* 0x000fe20007f3e0ff */
[----:B--2---:R-:W-:-:S03]  /*2610*/  IMAD R4, R71, R80, RZ ;  /* 0x0000005047047224 */ /* 0x004fc600078e02ff */
[----:B------:R-:W-:Y:S01]  /*2620*/  IADD3.X R11, R15, R5, R73, P1, !PT ;  /* 0x000000050f0b7210 */ /* 0x000fe20000ffe449 */
[C---:B------:R-:W-:Y:S02]  /*2630*/  IMAD R71, R70.reuse, R81, R4 ;  /* 0x0000005146477224 */ /* 0x040fe400078e0204 */
[----:B------:R-:W-:-:S04]  /*2640*/  IMAD.WIDE.U32 R4, R70, R80, R10 ;  /* 0x0000005046047225 */ /* 0x000fc800078e000a */
[----:B------:R-:W-:Y:S01]  /*2650*/  IMAD.IADD R5, R5, 0x1, R71 ;  /* 0x0000000105057824 */ /* 0x000fe200078e0247 */
[----:B0-----:R-:W-:-:S04]  /*2660*/  LEA R12, P1, R4, R82, 0x2 ;  /* 0x00000052040c7211 */ /* 0x001fc800078210ff */
[----:B------:R-:W-:-:S05]  /*2670*/  LEA.HI.X R13, R4, R83, R5, 0x2, P1 ;  /* 0x00000053040d7211 */ /* 0x000fca00008f1405 */
[----:B------:R0:W2:Y:S01]  /*2680*/  @P4 LDG.E.LTC128B R22, desc[UR36][R12.64] ;  /* 0x000000240c164981 */ /* 0x0000a2000c1e1920 */
[----:B------:R-:W-:Y:S01]  /*2690*/  IMAD.WIDE.U32 R4, R70, R80, R14 ;  /* 0x0000005046047225 */ /* 0x000fe200078e000e */
[----:B------:R-:W-:Y:S01]  /*26a0*/  SHF.L.U64.HI R69, R80, 0x3, R81 ;  /* 0x0000000350457819 */ /* 0x000fe20000010251 */
[----:B------:R-:W-:Y:S01]  /*26b0*/  BSSY B1, `(.L_x_41) ;  /* 0x0000017000017945 */ /* 0x000fe20003800000 */
[----:B------:R-:W-:Y:S01]  /*26c0*/  ISETP.GT.AND P0, PT, R0, 0x8, P0 ;  /* 0x000000080000780c */ /* 0x000fe20000704270 */
[----:B------:R-:W-:Y:S01]  /*26d0*/  IMAD.SHL.U32 R68, R80, 0x8, RZ ;  /* 0x0000000850447824 */ /* 0x000fe200078e00ff */
[----:B------:R-:W-:-:S03]  /*26e0*/  IADD3 R20, P1, R8, R4, RZ ;  /* 0x0000000408147210 */ /* 0x000fc60007f3e0ff */
[----:B------:R-:W-:Y:S01]  /*26f0*/  IMAD.WIDE.U32 R68, R70, R80, R68 ;  /* 0x0000005046447225 */ /* 0x000fe200078e0044 */
[----:B------:R-:W-:Y:S02]  /*2700*/  IADD3.X R21, R9, R71, R5, P1, !PT ;  /* 0x0000004709157210 */ /* 0x000fe40000ffe405 */
[----:B------:R-:W-:Y:S01]  /*2710*/  LEA R6, P1, R72, UR4, 0x2 ;  /* 0x0000000448067c11 */ /* 0x000fe2000f8210ff */
[----:B------:R-:W-:Y:S01]  /*2720*/  IMAD.IADD R71, R71, 0x1, R69 ;  /* 0x0000000147477824 */ /* 0x000fe200078e0245 */
[----:B0-----:R-:W-:Y:S01]  /*2730*/  IADD3 R13, P2, R10, R68, RZ ;  /* 0x000000440a0d7210 */ /* 0x001fe20007f5e0ff */
[----:B------:R-:W-:Y:S01]  /*2740*/  IMAD.WIDE.U32 R20, R2, R78, R20 ;  /* 0x0000004e02147225 */ /* 0x000fe200078e0014 */
[----:B------:R-:W-:Y:S02]  /*2750*/  LEA.HI.X R7, R72, UR5, R7, 0x2, P1 ;  /* 0x0000000548077c11 */ /* 0x000fe400088f1407 */
[-C--:B------:R-:W-:Y:S01]  /*2760*/  LEA R12, P3, R13, R82.reuse, 0x2 ;  /* 0x000000520d0c7211 */ /* 0x080fe200078610ff */
[----:B------:R-:W-:Y:S01]  /*2770*/  IMAD.IADD R19, R73, 0x1, R21 ;  /* 0x0000000149137824 */ /* 0x000fe200078e0215 */
[----:B------:R-:W-:Y:S01]  /*2780*/  LEA R4, P1, R20, R82, 0x2 ;  /* 0x0000005214047211 */ /* 0x000fe200078210ff */
[----:B--2---:R-:W-:-:S04]  /*2790*/  FMUL R5, R22, R59 ;  /* 0x0000003b16057220 */ /* 0x004fc80000400000 */
[----:B------:R-:W-:Y:S01]  /*27a0*/  FFMA R21, R24, R58, R5 ;  /* 0x0000003a18157223 */ /* 0x000fe20000000005 */
[----:B------:R-:W-:Y:S01]  /*27b0*/  LEA.HI.X R5, R20, R83, R19, 0x2, P1 ;  /* 0x0000005314057211 */ /* 0x000fe200008f1413 */
[----:B------:R-:W-:Y:S01]  /*27c0*/  IMAD.X R20, R71, 0x1, R11, P2 ;  /* 0x0000000147147824 */ /* 0x000fe200010e060b */
[----:B------:R-:W-:Y:S02]  /*27d0*/  ISETP.GT.AND P1, PT, R3, 0x1, PT ;  /* 0x000000010300780c */ /* 0x000fe40003f24270 */
[----:B------:R0:W-:Y:S02]  /*27e0*/  @P4 STG.E desc[UR36][R6.64], R21 ;  /* 0x0000001506004986 */ /* 0x0001e4000c101924 */
[----:B------:R-:W-:-:S13]  /*27f0*/  ISETP.GT.AND P4, PT, R0, RZ, P1 ;  /* 0x000000ff0000720c */ /* 0x000fda0000f84270 */
[----:B0-----:R-:W-:Y:S05]  /*2800*/  @!P4 BRA `(.L_x_42) ;  /* 0x000000000004c947 */ /* 0x001fea0003800000 */
[----:B------:R0:W5:Y:S02]  /*2810*/  LDG.E.LTC128B R22, desc[UR36][R4.64+0x4] ;  /* 0x0000042404167981 */ /* 0x000164000c1e1920 */
.L_x_42:
[----:B------:R-:W-:Y:S05]  /*2820*/  BSYNC B1 ;  /* 0x0000000000017941 */ /* 0x000fea0003800000 */
.L_x_41:
[----:B-----5:R-:W-:Y:S01]  /*2830*/  FMUL R10, R22, R59 ;  /* 0x0000003b160a7220 */ /* 0x020fe20000400000 */
[----:B------:R-:W-:-:S03]  /*2840*/  LEA.HI.X R13, R13, R83, R20, 0x2, P3 ;  /* 0x000000530d0d7211 */ /* 0x000fc600018f1414 */
[----:B------:R-:W-:-:S05]  /*2850*/  FFMA R25, R25, R58, R10 ;  /* 0x0000003a19197223 */ /* 0x000fca000000000a */
[----:B------:R1:W-:Y:S04]  /*2860*/  @P4 STG.E desc[UR36][R6.64+0x4], R25 ;  /* 0x0000041906004986 */ /* 0x0003e8000c101924 */
[----:B------:R-:W2:Y:S01]  /*2870*/  @P0 LDG.E.LTC128B R22, desc[UR36][R12.64] ;  /* 0x000000240c160981 */ /* 0x000ea2000c1e1920 */
[----:B------:R-:W-:Y:S01]  /*2880*/  IADD3 R14, P2, P3, R8, R68, R14 ;  /* 0x00000044080e7210 */ /* 0x000fe20007b5e00e */
[----:B------:R-:W-:Y:S01]  /*2890*/  BSSY B1, `(.L_x_43) ;  /* 0x0000010000017945 */ /* 0x000fe20003800000 */
[C---:B------:R-:W-:Y:S02]  /*28a0*/  SHF.L.U64.HI R11, R76.reuse, 0x5, R77 ;  /* 0x000000054c0b7819 */ /* 0x040fe4000001024d */
[----:B------:R-:W-:Y:S02]  /*28b0*/  IADD3.X R15, R9, R71, R15, P2, P3 ;  /* 0x00000047090f7210 */ /* 0x000fe400017e640f */
[----:B------:R-:W-:-:S02]  /*28c0*/  LEA R10, P3, R76, R6, 0x5 ;  /* 0x000000064c0a7211 */ /* 0x000fc400078628ff */
[----:B------:R-:W-:Y:S01]  /*28d0*/  ISETP.GT.AND P1, PT, R0, 0x8, P1 ;  /* 0x000000080000780c */ /* 0x000fe20000f24270 */
[----:B------:R-:W-:Y:S01]  /*28e0*/  IMAD.WIDE.U32 R14, R2, R78, R14 ;  /* 0x0000004e020e7225 */ /* 0x000fe200078e000e */
[----:B------:R-:W-:-:S03]  /*28f0*/  ISETP.GT.AND P2, PT, R3, 0x8, PT ;  /* 0x000000080300780c */ /* 0x000fc60003f44270 */
[----:B------:R-:W-:Y:S01]  /*2900*/  IMAD.X R11, R11, 0x1, R7, P3 ;  /* 0x000000010b0b7824 */ /* 0x000fe200018e0607 */
[----:B------:R-:W-:Y:S01]  /*2910*/  LEA R8, P4, R14, R82, 0x2 ;  /* 0x000000520e087211 */ /* 0x000fe200078810ff */
[----:B------:R-:W-:Y:S02]  /*2920*/  IMAD.IADD R2, R73, 0x1, R15 ;  /* 0x0000000149027824 */ /* 0x000fe400078e020f */
[----:B--2---:R-:W-:-:S04]  /*2930*/  FMUL R9, R22, R59 ;  /* 0x0000003b16097220 */ /* 0x004fc80000400000 */
[----:B------:R-:W-:Y:S01]  /*2940*/  FFMA R13, R26, R58, R9 ;  /* 0x0000003a1a0d7223 */ /* 0x000fe20000000009 */
[----:B------:R-:W-:-:S04]  /*2950*/  LEA.HI.X R9, R14, R83, R2, 0x2, P4 ;  /* 0x000000530e097211 */ /* 0x000fc800020f1402 */
[----:B------:R1:W-:Y:S01]  /*2960*/  @P0 STG.E desc[UR36][R10.64], R13 ;  /* 0x0000000d0a000986 */ /* 0x0003e2000c101924 */
[----:B------:R-:W-:Y:S05]  /*2970*/  @!P1 BRA `(.L_x_44) ;  /* 0x0000000000049947 */ /* 0x000fea0003800000 */
[----:B------:R2:W5:Y:S02]  /*2980*/  LDG.E.LTC128B R22, desc[UR36][R8.64+0x4] ;  /* 0x0000042408167981 */ /* 0x000564000c1e1920 */
.L_x_44:
[----:B------:R-:W-:Y:S05]  /*2990*/  BSYNC B1 ;  /* 0x0000000000017941 */ /* 0x000fea0003800000 */
.L_x_43:
[----:B-----5:R-:W-:Y:S01]  /*29a0*/  FMUL R2, R22, R59 ;  /* 0x0000003b16027220 */ /* 0x020fe20000400000 */
[----:B------:R-:W-:Y:S01]  /*29b0*/  ISETP.GT.AND P3, PT, R0, RZ, P2 ;  /* 0x000000ff0000720c */ /* 0x000fe20001764270 */
[----:B------:R-:W-:Y:S01]  /*29c0*/  BSSY B1, `(.L_x_45) ;  /* 0x0000006000017945 */ /* 0x000fe20003800000 */
[----:B------:R-:W-:Y:S01]  /*29d0*/  ISETP.GT.AND P0, PT, R3, 0x9, PT ;  /* 0x000000090300780c */ /* 0x000fe20003f04270 */
[----:B------:R-:W-:-:S05]  /*29e0*/  FFMA R27, R27, R58, R2 ;  /* 0x0000003a1b1b7223 */ /* 0x000fca0000000002 */
[----:B------:R3:W-:Y:S05]  /*29f0*/  @P1 STG.E desc[UR36][R10.64+0x4], R27 ;  /* 0x0000041b0a001986 */ /* 0x0007ea000c101924 */
[----:B------:R-:W-:Y:S05]  /*2a00*/  @!P3 BRA `(.L_x_46) ;  /* 0x000000000004b947 */ /* 0x000fea0003800000 */
[----:B------:R4:W5:Y:S02]  /*2a10*/  LDG.E.LTC128B R22, desc[UR36][R4.64+0x20] ;  /* 0x0000202404167981 */ /* 0x000964000c1e1920 */
.L_x_46:
[----:B------:R-:W-:Y:S05]  /*2a20*/  BSYNC B1 ;  /* 0x0000000000017941 */ /* 0x000fea0003800000 */
.L_x_45:
[----:B-1---5:R-:W-:Y:S01]  /*2a30*/  FMUL R13, R22, R59 ;  /* 0x0000003b160d7220 */ /* 0x022fe20000400000 */
[----:B------:R-:W-:Y:S01]  /*2a40*/  ISETP.GT.AND P1, PT, R0, RZ, P0 ;  /* 0x000000ff0000720c */ /* 0x000fe20000724270 */
[----:B------:R-:W-:Y:S02]  /*2a50*/  BSSY B1, `(.L_x_47) ;  /* 0x0000005000017945 */ /* 0x000fe40003800000 */
[----:B------:R-:W-:-:S05]  /*2a60*/  FFMA R13, R28, R58, R13 ;  /* 0x0000003a1c0d7223 */ /* 0x000fca000000000d */
[----:B------:R1:W-:Y:S05]  /*2a70*/  @P3 STG.E desc[UR36][R6.64+0x20], R13 ;  /* 0x0000200d06003986 */ /* 0x0003ea000c101924 */
[----:B------:R-:W-:Y:S05]  /*2a80*/  @!P1 BRA `(.L_x_48) ;  /* 0x0000000000049947 */ /* 0x000fea0003800000 */
[----:B------:R0:W5:Y:S02]  /*2a90*/  LDG.E.LTC128B R22, desc[UR36][R4.64+0x24] ;  /* 0x0000242404167981 */ /* 0x000164000c1e1920 */
.L_x_48:
[----:B------:R-:W-:Y:S05]  /*2aa0*/  BSYNC B1 ;  /* 0x0000000000017941 */ /* 0x000fea0003800000 */
.L_x_47:
[----:B-----5:R-:W-:Y:S01]  /*2ab0*/  FMUL R2, R22, R59 ;  /* 0x0000003b16027220 */ /* 0x020fe20000400000 */
[----:B------:R-:W-:Y:S01]  /*2ac0*/  ISETP.GT.AND P2, PT, R0, 0x8, P2 ;  /* 0x000000080000780c */ /* 0x000fe20001744270 */
[----:B------:R-:W-:Y:S02]  /*2ad0*/  BSSY B1, `(.L_x_49) ;  /* 0x0000005000017945 */ /* 0x000fe40003800000 */
[----:B------:R-:W-:-:S05]  /*2ae0*/  FFMA R29, R29, R58, R2 ;  /* 0x0000003a1d1d7223 */ /* 0x000fca0000000002 */
[----:B------:R0:W-:Y:S05]  /*2af0*/  @P1 STG.E desc[UR36][R6.64+0x24], R29 ;  /* 0x0000241d06001986 */ /* 0x0001ea000c101924 */
[----:B------:R-:W-:Y:S05]  /*2b00*/  @!P2 BRA `(.L_x_50) ;  /* 0x000000000004a947 */ /* 0x000fea0003800000 */
[----:B------:R0:W5:Y:S02]  /*2b10*/  LDG.E.LTC128B R22, desc[UR36][R8.64+0x20] ;  /* 0x0000202408167981 */ /* 0x000164000c1e1920 */
.L_x_50:
[----:B------:R-:W-:Y:S05]  /*2b20*/  BSYNC B1 ;  /* 0x0000000000017941 */ /* 0x000fea0003800000 */
.L_x_49:
[----:B-1---5:R-:W-:Y:S01]  /*2b30*/  FMUL R13, R22, R59 ;  /* 0x0000003b160d7220 */ /* 0x022fe20000400000 */
[----:B------:R-:W-:Y:S01]  /*2b40*/  ISETP.GT.AND P0, PT, R0, 0x8, P0 ;  /* 0x000000080000780c */ /* 0x000fe20000704270 */
[----:B------:R-:W-:Y:S01]  /*2b50*/  BSSY B1, `(.L_x_51) ;  /* 0x0000006000017945 */ /* 0x000fe20003800000 */
[----:B------:R-:W-:Y:S01]  /*2b60*/  ISETP.GT.AND P1, PT, R3, 0x10, PT ;  /* 0x000000100300780c */ /* 0x000fe20003f24270 */
[----:B------:R-:W-:-:S05]  /*2b70*/  FFMA R13, R30, R58, R13 ;  /* 0x0000003a1e0d7223 */ /* 0x000fca000000000d */
[----:B------:R1:W-:Y:S05]  /*2b80*/  @P2 STG.E desc[UR36][R10.64+0x20], R13 ;  /* 0x0000200d0a002986 */ /* 0x0003ea000c101924 */
[----:B------:R-:W-:Y:S05]  /*2b90*/  @!P0 BRA `(.L_x_52) ;  /* 0x0000000000048947 */ /* 0x000fea0003800000 */
[----:B------:R0:W5:Y:S02]  /*2ba0*/  LDG.E.LTC128B R22, desc[UR36][R8.64+0x24] ;  /* 0x0000242408167981 */ /* 0x000164000c1e1920 */
.L_x_52:
[----:B------:R-:W-:Y:S05]  /*2bb0*/  BSYNC B1 ;  /* 0x0000000000017941 */ /* 0x000fea0003800000 */
.L_x_51:
        /* <DEDUP_REMOVED lines=8> */
.L_x_54:
[----:B------:R-:W-:Y:S05]  /*2c40*/  BSYNC B1 ;  /* 0x0000000000017941 */ /* 0x000fea0003800000 */
.L_x_53:
[----:B-1---5:R-:W-:Y:S01]  /*2c50*/  FMUL R13, R22, R59 ;  /* 0x0000003b160d7220 */ /* 0x022fe20000400000 */
[----:B------:R-:W-:Y:S01]  /*2c60*/  ISETP.GT.AND P0, PT, R0, RZ, P2 ;  /* 0x000000ff0000720c */ /* 0x000fe20001704270 */
[----:B------:R-:W-:Y:S02]  /*2c70*/  BSSY B1, `(.L_x_55) ;  /* 0x0000005000017945 */ /* 0x000fe40003800000 */
[----:B------:R-:W-:-:S05]  /*2c80*/  FFMA R13, R32, R58, R13 ;  /* 0x0000003a200d7223 */ /* 0x000fca000000000d */
[----:B------:R1:W-:Y:S05]  /*2c90*/  @P3 STG.E desc[UR36][R6.64+0x40], R13 ;  /* 0x0000400d06003986 */ /* 0x0003ea000c101924 */
[----:B------:R-:W-:Y:S05]  /*2ca0*/  @!P0 BRA `(.L_x_56) ;  /* 0x0000000000048947 */ /* 0x000fea0003800000 */
[----:B------:R0:W5:Y:S02]  /*2cb0*/  LDG.E.LTC128B R22, desc[UR36][R4.64+0x44] ;  /* 0x0000442404167981 */ /* 0x000164000c1e1920 */
.L_x_56:
[----:B------:R-:W-:Y:S05]  /*2cc0*/  BSYNC B1 ;  /* 0x0000000000017941 */ /* 0x000fea0003800000 */
.L_x_55:
[----:B-----5:R-:W-:Y:S01]  /*2cd0*/  FMUL R2, R22, R59 ;  /* 0x0000003b16027220 */ /* 0x020fe20000400000 */
[----:B------:R-:W-:Y:S01]  /*2ce0*/  ISETP.GT.AND P1, PT, R0, 0x8, P1 ;  /* 0x000000080000780c */ /* 0x000fe20000f24270 */
[----:B------:R-:W-:Y:S02]  /*2cf0*/  BSSY B1, `(.L_x_57) ;  /* 0x0000005000017945 */ /* 0x000fe40003800000 */
[----:B------:R-:W-:-:S05]  /*2d00*/  FFMA R33, R33, R58, R2 ;  /* 0x0000003a21217223 */ /* 0x000fca0000000002 */
[----:B------:R0:W-:Y:S05]  /*2d10*/  @P0 STG.E desc[UR36][R6.64+0x44], R33 ;  /* 0x0000442106000986 */ /* 0x0001ea000c101924 */
[----:B------:R-:W-:Y:S05]  /*2d20*/  @!P1 BRA `(.L_x_58) ;  /* 0x0000000000049947 */ /* 0x000fea0003800000 */
[----:B------:R0:W5:Y:S02]  /*2d30*/  LDG.E.LTC128B R22, desc[UR36][R8.64+0x40] ;  /* 0x0000402408167981 */ /* 0x000164000c1e1920 */
.L_x_58:
[----:B------:R-:W-:Y:S05]  /*2d40*/  BSYNC B1 ;  /* 0x0000000000017941 */ /* 0x000fea0003800000 */
.L_x_57:
        /* <DEDUP_REMOVED lines=8> */
.L_x_60:
[----:B------:R-:W-:Y:S05]  /*2dd0*/  BSYNC B1 ;  /* 0x0000000000017941 */ /* 0x000fea0003800000 */
.L_x_59:
        /* <DEDUP_REMOVED lines=8> */
.L_x_62:
[----:B------:R-:W-:Y:S05]  /*2e60*/  BSYNC B1 ;  /* 0x0000000000017941 */ /* 0x000fea0003800000 */
.L_x_61:
[----:B-1---5:R-:W-:Y:S01]  /*2e70*/  FMUL R13, R22, R59 ;  /* 0x0000003b160d7220 */ /* 0x022fe20000400000 */
[----:B------:R-:W-:Y:S01]  /*2e80*/  ISETP.GT.AND P2, PT, R0, RZ, P1 ;  /* 0x000000ff0000720c */ /* 0x000fe20000f44270 */
[----:B------:R-:W-:Y:S02]  /*2e90*/  BSSY B1, `(.L_x_63) ;  /* 0x0000005000017945 */ /* 0x000fe40003800000 */
[----:B------:R-:W-:-:S05]  /*2ea0*/  FFMA R13, R36, R58, R13 ;  /* 0x0000003a240d7223 */ /* 0x000fca000000000d */
[----:B------:R1:W-:Y:S05]  /*2eb0*/  @P3 STG.E desc[UR36][R6.64+0x60], R13 ;  /* 0x0000600d06003986 */ /* 0x0003ea000c101924 */
[----:B------:R-:W-:Y:S05]  /*2ec0*/  @!P2 BRA `(.L_x_64) ;  /* 0x000000000004a947 */ /* 0x000fea0003800000 */
[----:B------:R0:W5:Y:S02]  /*2ed0*/  LDG.E.LTC128B R22, desc[UR36][R4.64+0x64] ;  /* 0x0000642404167981 */ /* 0x000164000c1e1920 */
.L_x_64:
[----:B------:R-:W-:Y:S05]  /*2ee0*/  BSYNC B1 ;  /* 0x0000000000017941 */ /* 0x000fea0003800000 */
.L_x_63:
[----:B-----5:R-:W-:Y:S01]  /*2ef0*/  FMUL R2, R22, R59 ;  /* 0x0000003b16027220 */ /* 0x020fe20000400000 */
[----:B------:R-:W-:Y:S01]  /*2f00*/  ISETP.GT.AND P0, PT, R0, 0x8, P0 ;  /* 0x000000080000780c */ /* 0x000fe20000704270 */
[----:B------:R-:W-:Y:S02]  /*2f10*/  BSSY B1, `(.L_x_65) ;  /* 0x0000005000017945 */ /* 0x000fe40003800000 */
[----:B------:R-:W-:-:S05]  /*2f20*/  FFMA R37, R37, R58, R2 ;  /* 0x0000003a25257223 */ /* 0x000fca0000000002 */
[----:B------:R0:W-:Y:S05]  /*2f30*/  @P2 STG.E desc[UR36][R6.64+0x64], R37 ;  /* 0x0000642506002986 */ /* 0x0001ea000c101924 */
[----:B------:R-:W-:Y:S05]  /*2f40*/  @!P0 BRA `(.L_x_66) ;  /* 0x0000000000048947 */ /* 0x000fea0003800000 */
[----:B------:R0:W5:Y:S02]  /*2f50*/  LDG.E.LTC128B R22, desc[UR36][R8.64+0x60] ;  /* 0x0000602408167981 */ /* 0x000164000c1e1920 */
.L_x_66:
[----:B------:R-:W-:Y:S05]  /*2f60*/  BSYNC B1 ;  /* 0x0000000000017941 */ /* 0x000fea0003800000 */
.L_x_65:
        /* <DEDUP_REMOVED lines=8> */
.L_x_68:
[----:B------:R-:W-:Y:S05]  /*2ff0*/  BSYNC B1 ;  /* 0x0000000000017941 */ /* 0x000fea0003800000 */
.L_x_67:
        /* <DEDUP_REMOVED lines=8> */
.L_x_70:
[----:B------:R-:W-:Y:S05]  /*3080*/  BSYNC B1 ;  /* 0x0000000000017941 */ /* 0x000fea0003800000 */
.L_x_69:
[----:B-1---5:R-:W-:Y:S01]  /*3090*/  FMUL R13, R22, R59 ;  /* 0x0000003b160d7220 */ /* 0x022fe20000400000 */
[----:B------:R-:W-:Y:S01]  /*30a0*/  ISETP.GT.AND P1, PT, R0, RZ, P0 ;  /* 0x000000ff0000720c */ /* 0x000fe20000724270 */
[----:B------:R-:W-:Y:S02]  /*30b0*/  BSSY B1, `(.L_x_71) ;  /* 0x0000005000017945 */ /* 0x000fe40003800000 */
[----:B------:R-:W-:-:S05]  /*30c0*/  FFMA R13, R40, R58, R13 ;  /* 0x0000003a280d7223 */ /* 0x000fca000000000d */
[----:B------:R1:W-:Y:S05]  /*30d0*/  @P3 STG.E desc[UR36][R6.64+0x80], R13 ;  /* 0x0000800d06003986 */ /* 0x0003ea000c101924 */
[----:B------:R-:W-:Y:S05]  /*30e0*/  @!P1 BRA `(.L_x_72) ;  /* 0x0000000000049947 */ /* 0x000fea0003800000 */
[----:B------:R0:W5:Y:S02]  /*30f0*/  LDG.E.LTC128B R22, desc[UR36][R4.64+0x84] ;  /* 0x0000842404167981 */ /* 0x000164000c1e1920 */
.L_x_72:
[----:B------:R-:W-:Y:S05]  /*3100*/  BSYNC B1 ;  /* 0x0000000000017941 */ /* 0x000fea0003800000 */
.L_x_71:
[----:B-----5:R-:W-:Y:S01]  /*3110*/  FMUL R2, R22, R59 ;  /* 0x0000003b16027220 */ /* 0x020fe20000400000 */
[----:B------:R-:W-:Y:S01]  /*3120*/  ISETP.GT.AND P2, PT, R0, 0x8, P2 ;  /* 0x000000080000780c */ /* 0x000fe20001744270 */
[----:B------:R-:W-:Y:S02]  /*3130*/  BSSY B1, `(.L_x_73) ;  /* 0x0000005000017945 */ /* 0x000fe40003800000 */
[----:B------:R-:W-:-:S05]  /*3140*/  FFMA R41, R41, R58, R2 ;  /* 0x0000003a29297223 */ /* 0x000fca0000000002 */
[----:B------:R0:W-:Y:S05]  /*3150*/  @P1 STG.E desc[UR36][R6.64+0x84], R41 ;  /* 0x0000842906001986 */ /* 0x0001ea000c101924 */
[----:B------:R-:W-:Y:S05]  /*3160*/  @!P2 BRA `(.L_x_74) ;  /* 0x000000000004a947 */ /* 0x000fea0003800000 */
[----:B------:R0:W5:Y:S02]  /*3170*/  LDG.E.LTC128B R22, desc[UR36][R8.64+0x80] ;  /* 0x0000802408167981 */ /* 0x000164000c1e1920 */
.L_x_74:
[----:B------:R-:W-:Y:S05]  /*3180*/  BSYNC B1 ;  /* 0x0000000000017941 */ /* 0x000fea0003800000 */
.L_x_73:
        /* <DEDUP_REMOVED lines=8> */
.L_x_76:
[----:B------:R-:W-:Y:S05]  /*3210*/  BSYNC B1 ;  /* 0x0000000000017941 */ /* 0x000fea0003800000 */
.L_x_75:
        /* <DEDUP_REMOVED lines=8> */
.L_x_78:
[----:B------:R-:W-:Y:S05]  /*32a0*/  BSYNC B1 ;  /* 0x0000000000017941 */ /* 0x000fea0003800000 */
.L_x_77:
[----:B-1---5:R-:W-:Y:S01]  /*32b0*/  FMUL R13, R22, R59 ;  /* 0x0000003b160d7220 */ /* 0x022fe20000400000 */
[----:B------:R-:W-:Y:S01]  /*32c0*/  ISETP.GT.AND P0, PT, R0, RZ, P2 ;  /* 0x000000ff0000720c */ /* 0x000fe20001704270 */
[----:B------:R-:W-:Y:S02]  /*32d0*/  BSSY B1, `(.L_x_79) ;  /* 0x0000005000017945 */ /* 0x000fe40003800000 */
[----:B------:R-:W-:-:S05]  /*32e0*/  FFMA R13, R44, R58, R13 ;  /* 0x0000003a2c0d7223 */ /* 0x000fca000000000d */
[----:B------:R1:W-:Y:S05]  /*32f0*/  @P3 STG.E desc[UR36][R6.64+0xa0], R13 ;  /* 0x0000a00d06003986 */ /* 0x0003ea000c101924 */
[----:B------:R-:W-:Y:S05]  /*3300*/  @!P0 BRA `(.L_x_80) ;  /* 0x0000000000048947 */ /* 0x000fea0003800000 */
[----:B------:R0:W5:Y:S02]  /*3310*/  LDG.E.LTC128B R22, desc[UR36][R4.64+0xa4] ;  /* 0x0000a42404167981 */ /* 0x000164000c1e1920 */
.L_x_80:
[----:B------:R-:W-:Y:S05]  /*3320*/  BSYNC B1 ;  /* 0x0000000000017941 */ /* 0x000fea0003800000 */
.L_x_79:
[----:B-----5:R-:W-:Y:S01]  /*3330*/  FMUL R2, R22, R59 ;  /* 0x0000003b16027220 */ /* 0x020fe20000400000 */
[----:B------:R-:W-:Y:S01]  /*3340*/  ISETP.GT.AND P1, PT, R0, 0x8, P1 ;  /* 0x000000080000780c */ /* 0x000fe20000f24270 */
[----:B------:R-:W-:Y:S02]  /*3350*/  BSSY B1, `(.L_x_81) ;  /* 0x0000005000017945 */ /* 0x000fe40003800000 */
[----:B------:R-:W-:-:S05]  /*3360*/  FFMA R45, R45, R58, R2 ;  /* 0x0000003a2d2d7223 */ /* 0x000fca0000000002 */
[----:B------:R0:W-:Y:S05]  /*3370*/  @P0 STG.E desc[UR36][R6.64+0xa4], R45 ;  /* 0x0000a42d06000986 */ /* 0x0001ea000c101924 */
[----:B------:R-:W-:Y:S05]  /*3380*/  @!P1 BRA `(.L_x_82) ;  /* 0x0000000000049947 */ /* 0x000fea0003800000 */
[----:B------:R0:W5:Y:S02]  /*3390*/  LDG.E.LTC128B R22, desc[UR36][R8.64+0xa0] ;  /* 0x0000a02408167981 */ /* 0x000164000c1e1920 */
.L_x_82:
[----:B------:R-:W-:Y:S05]  /*33a0*/  BSYNC B1 ;  /* 0x0000000000017941 */ /* 0x000fea0003800000 */
.L_x_81:
        /* <DEDUP_REMOVED lines=8> */
.L_x_84:
[----:B------:R-:W-:Y:S05]  /*3430*/  BSYNC B1 ;  /* 0x0000000000017941 */ /* 0x000fea0003800000 */
.L_x_83:
        /* <DEDUP_REMOVED lines=8> */
.L_x_86:
[----:B------:R-:W-:Y:S05]  /*34c0*/  BSYNC B1 ;  /* 0x0000000000017941 */ /* 0x000fea0003800000 */
.L_x_85:
[----:B-1---5:R-:W-:Y:S01]  /*34d0*/  FMUL R13, R22, R59 ;  /* 0x0000003b160d7220 */ /* 0x022fe20000400000 */
[----:B------:R-:W-:Y:S01]  /*34e0*/  ISETP.GT.AND P2, PT, R0, RZ, P1 ;  /* 0x000000ff0000720c */ /* 0x000fe20000f44270 */
[----:B------:R-:W-:Y:S02]  /*34f0*/  BSSY B1, `(.L_x_87) ;  /* 0x0000005000017945 */ /* 0x000fe40003800000 */
[----:B------:R-:W-:-:S05]  /*3500*/  FFMA R13, R48, R58, R13 ;  /* 0x0000003a300d7223 */ /* 0x000fca000000000d */
[----:B------:R1:W-:Y:S05]  /*3510*/  @P3 STG.E desc[UR36][R6.64+0xc0], R13 ;  /* 0x0000c00d06003986 */ /* 0x0003ea000c101924 */
[----:B------:R-:W-:Y:S05]  /*3520*/  @!P2 BRA `(.L_x_88) ;  /* 0x000000000004a947 */ /* 0x000fea0003800000 */
[----:B------:R0:W5:Y:S02]  /*3530*/  LDG.E.LTC128B R22, desc[UR36][R4.64+0xc4] ;  /* 0x0000c42404167981 */ /* 0x000164000c1e1920 */
.L_x_88:
[----:B------:R-:W-:Y:S05]  /*3540*/  BSYNC B1 ;  /* 0x0000000000017941 */ /* 0x000fea0003800000 */
.L_x_87:
[----:B-----5:R-:W-:Y:S01]  /*3550*/  FMUL R2, R22, R59 ;  /* 0x0000003b16027220 */ /* 0x020fe20000400000 */
[----:B------:R-:W-:Y:S01]  /*3560*/  ISETP.GT.AND P0, PT, R0, 0x8, P0 ;  /* 0x000000080000780c */ /* 0x000fe20000704270 */
[----:B------:R-:W-:Y:S02]  /*3570*/  BSSY B1, `(.L_x_89) ;  /* 0x0000005000017945 */ /* 0x000fe40003800000 */
[----:B------:R-:W-:-:S05]  /*3580*/  FFMA R49, R49, R58, R2 ;  /* 0x0000003a31317223 */ /* 0x000fca0000000002 */
[----:B------:R0:W-:Y:S05]  /*3590*/  @P2 STG.E desc[UR36][R6.64+0xc4], R49 ;  /* 0x0000c43106002986 */ /* 0x0001ea000c101924 */
[----:B------:R-:W-:Y:S05]  /*35a0*/  @!P0 BRA `(.L_x_90) ;  /* 0x0000000000048947 */ /* 0x000fea0003800000 */
[----:B------:R0:W5:Y:S02]  /*35b0*/  LDG.E.LTC128B R22, desc[UR36][R8.64+0xc0] ;  /* 0x0000c02408167981 */ /* 0x000164000c1e1920 */
.L_x_90:
[----:B------:R-:W-:Y:S05]  /*35c0*/  BSYNC B1 ;  /* 0x0000000000017941 */ /* 0x000fea0003800000 */
.L_x_89:
        /* <DEDUP_REMOVED lines=8> */
.L_x_92:
[----:B------:R-:W-:Y:S05]  /*3650*/  BSYNC B1 ;  /* 0x0000000000017941 */ /* 0x000fea0003800000 */
.L_x_91:
[----:B-----5:R-:W-:Y:S01]  /*3660*/  FMUL R2, R22, R59 ;  /* 0x0000003b16027220 */ /* 0x020fe20000400000 */
[----:B------:R-:W-:Y:S01]  /*3670*/  ISETP.GT.AND P0, PT, R3, 0x39, PT ;  /* 0x000000390300780c */ /* 0x000fe20003f04270 */
[----:B------:R-:W-:Y:S01]  /*3680*/  @P1 IMAD.MOV.U32 R3, RZ, RZ, R11 ;  /* 0x000000ffff031224 */ /* 0x000fe200078e000b */
[----:B------:R-:W-:Y:S01]  /*3690*/  ISETP.GT.AND P3, PT, R0, RZ, P2 ;  /* 0x000000ff0000720c */ /* 0x000fe20001764270 */
[----:B------:R-:W-:Y:S01]  /*36a0*/  FFMA R51, R51, R58, R2 ;  /* 0x0000003a33337223 */ /* 0x000fe20000000002 */
[----:B------:R-:W-:Y:S01]  /*36b0*/  @P1 IMAD.MOV.U32 R2, RZ, RZ, R10 ;  /* 0x000000ffff021224 */ /* 0x000fe200078e000a */
[----:B------:R-:W-:Y:S04]  /*36c0*/  BSSY B1, `(.L_x_93) ;  /* 0x0000004000017945 */ /* 0x000fe80003800000 */
[----:B------:R0:W-:Y:S06]  /*36d0*/  @P1 STG.E desc[UR36][R2.64+0xc4], R51 ;  /* 0x0000c43302001986 */ /* 0x0001ec000c101924 */
[----:B------:R-:W-:Y:S05]  /*36e0*/  @!P3 BRA `(.L_x_94) ;  /* 0x000000000004b947 */ /* 0x000fea0003800000 */
[----:B------:R0:W5:Y:S02]  /*36f0*/  LDG.E.LTC128B R22, desc[UR36][R4.64+0xe0] ;  /* 0x0000e02404167981 */ /* 0x000164000c1e1920 */
.L_x_94:
[----:B------:R-:W-:Y:S05]  /*3700*/  BSYNC B1 ;  /* 0x0000000000017941 */ /* 0x000fea0003800000 */
.L_x_93:
[----:B0----5:R-:W-:Y:S01]  /*3710*/  FMUL R3, R22, R59 ;  /* 0x0000003b16037220 */ /* 0x021fe20000400000 */
[----:B------:R-:W-:Y:S01]  /*3720*/  @P3 IMAD.MOV.U32 R2, RZ, RZ, R6 ;  /* 0x000000ffff023224 */ /* 0x000fe200078e0006 */
[----:B------:R-:W-:Y:S01]  /*3730*/  ISETP.GT.AND P1, PT, R0, RZ, P0 ;  /* 0x000000ff0000720c */ /* 0x000fe20000724270 */
[----:B------:R-:W-:Y:S01]  /*3740*/  BSSY B1, `(.L_x_95) ;  /* 0x0000006000017945 */ /* 0x000fe20003800000 */
[----:B-1----:R-:W-:Y:S01]  /*3750*/  FFMA R13, R52, R58, R3 ;  /* 0x0000003a340d7223 */ /* 0x002fe20000000003 */
[----:B------:R-:W-:-:S05]  /*3760*/  @P3 IMAD.MOV.U32 R3, RZ, RZ, R7 ;  /* 0x000000ffff033224 */ /* 0x000fca00078e0007 */
[----:B------:R0:W-:Y:S05]  /*3770*/  @P3 STG.E desc[UR36][R2.64+0xe0], R13 ;  /* 0x0000e00d02003986 */ /* 0x0001ea000c101924 */
[----:B------:R-:W-:Y:S05]  /*3780*/  @!P1 BRA `(.L_x_96) ;  /* 0x0000000000049947 */ /* 0x000fea0003800000 */
[----:B------:R1:W5:Y:S02]  /*3790*/  LDG.E.LTC128B R22, desc[UR36][R4.64+0xe4] ;  /* 0x0000e42404167981 */ /* 0x000364000c1e1920 */
.L_x_96:
[----:B------:R-:W-:Y:S05]  /*37a0*/  BSYNC B1 ;  /* 0x0000000000017941 */ /* 0x000fea0003800000 */
.L_x_95:
[----:B0----5:R-:W-:Y:S01]  /*37b0*/  FMUL R2, R22, R59 ;  /* 0x0000003b16027220 */ /* 0x021fe20000400000 */
[----:B------:R-:W-:Y:S01]  /*37c0*/  ISETP.GT.AND P2, PT, R0, 0x8, P2 ;  /* 0x000000080000780c */ /* 0x000fe20001744270 */
[----:B------:R-:W-:Y:S02]  /*37d0*/  BSSY B1, `(.L_x_97) ;  /* 0x0000005000017945 */ /* 0x000fe40003800000 */
[----:B------:R-:W-:-:S05]  /*37e0*/  FFMA R53, R53, R58, R2 ;  /* 0x0000003a35357223 */ /* 0x000fca0000000002 */
[----:B------:R0:W-:Y:S05]  /*37f0*/  @P1 STG.E desc[UR36][R6.64+0xe4], R53 ;  /* 0x0000e43506001986 */ /* 0x0001ea000c101924 */
[----:B------:R-:W-:Y:S05]  /*3800*/  @!P2 BRA `(.L_x_98) ;  /* 0x000000000004a947 */ /* 0x000fea0003800000 */
[----:B------:R0:W5:Y:S02]  /*3810*/  LDG.E.LTC128B R22, desc[UR36][R8.64+0xe0] ;  /* 0x0000e02408167981 */ /* 0x000164000c1e1920 */
.L_x_98:
[----:B------:R-:W-:Y:S05]  /*3820*/  BSYNC B1 ;  /* 0x0000000000017941 */ /* 0x000fea0003800000 */
.L_x_97:
[----:B-----5:R-:W-:Y:S01]  /*3830*/  FMUL R3, R22, R59 ;  /* 0x0000003b16037220 */ /* 0x020fe20000400000 */
[----:B------:R-:W-:Y:S01]  /*3840*/  @P2 IMAD.MOV.U32 R2, RZ, RZ, R10 ;  /* 0x000000ffff022224 */ /* 0x000fe200078e000a */
[----:B------:R-:W-:Y:S01]  /*3850*/  ISETP.GT.AND P0, PT, R0, 0x8, P0 ;  /* 0x000000080000780c */ /* 0x000fe20000704270 */
[----:B------:R-:W-:Y:S01]  /*3860*/  BSSY B1, `(.L_x_99) ;  /* 0x0000006000017945 */ /* 0x000fe20003800000 */
[----:B-1--4-:R-:W-:Y:S01]  /*3870*/  FFMA R5, R54, R58, R3 ;  /* 0x0000003a36057223 */ /* 0x012fe20000000003 */
[----:B------:R-:W-:-:S05]  /*3880*/  @P2 IMAD.MOV.U32 R3, RZ, RZ, R11 ;  /* 0x000000ffff032224 */ /* 0x000fca00078e000b */
[----:B------:R1:W-:Y:S05]  /*3890*/  @P2 STG.E desc[UR36][R2.64+0xe0], R5 ;  /* 0x0000e00502002986 */ /* 0x0003ea000c101924 */
[----:B------:R-:W-:Y:S05]  /*38a0*/  @!P0 BRA `(.L_x_100) ;  /* 0x0000000000048947 */ /* 0x000fea0003800000 */
[----:B------:R4:W5:Y:S02]  /*38b0*/  LDG.E.LTC128B R22, desc[UR36][R8.64+0xe4] ;  /* 0x0000e42408167981 */ /* 0x000964000c1e1920 */
.L_x_100:
[----:B------:R-:W-:Y:S05]  /*38c0*/  BSYNC B1 ;  /* 0x0000000000017941 */ /* 0x000fea0003800000 */
.L_x_99:
[----:B-----5:R-:W-:-:S04]  /*38d0*/  FMUL R22, R22, R59 ;  /* 0x0000003b16167220 */ /* 0x020fc80000400000 */
[----:B------:R-:W-:Y:S01]  /*38e0*/  FFMA R55, R55, R58, R22 ;  /* 0x0000003a37377223 */ /* 0x000fe20000000016 */
[----:B------:R-:W-:Y:S06]  /*38f0*/  @!P0 BRA `(.L_x_101) ;  /* 0x0000000800088947 */ /* 0x000fec0003800000 */
[----:B------:R0:W-:Y:S01]  /*3900*/  STG.E desc[UR36][R10.64+0xe4], R55 ;  /* 0x0000e4370a007986 */ /* 0x0001e2000c101924 */
[----:B------:R-:W-:Y:S05]  /*3910*/  BRA `(.L_x_101) ;  /* 0x0000000800007947 */ /* 0x000fea0003800000 */
.L_x_40:
[----:B------:R-:W-:Y:S01]  /*3920*/  ISETP.GT.AND P3, PT, R3, 0x1, PT ;  /* 0x000000010300780c */ /* 0x000fe20003f64270 */
[----:B------:R-:W-:Y:S01]  /*3930*/  ULDC.64 UR4, c[0x0][0x5c0] ;  /* 0x0001700000047ab9 */ /* 0x000fe20000000a00 */
[-C--:B------:R-:W-:Y:S01]  /*3940*/  FMUL R9, R24, R58.reuse ;  /* 0x0000003a18097220 */ /* 0x080fe20000400000 */
[----:B------:R-:W-:Y:S01]  /*3950*/  LEA R4, P1, R72, UR4, 0x2 ;  /* 0x0000000448047c11 */ /* 0x000fe2000f8210ff */
[-C--:B------:R-:W-:Y:S01]  /*3960*/  FMUL R25, R25, R58.reuse ;  /* 0x0000003a19197220 */ /* 0x080fe20000400000 */
[----:B------:R-:W-:Y:S01]  /*3970*/  ISETP.GT.AND P2, PT, R0, RZ, P3 ;  /* 0x000000ff0000720c */ /* 0x000fe20001f44270 */
[-C--:B------:R-:W-:Y:S01]  /*3980*/  FMUL R27, R27, R58.reuse ;  /* 0x0000003a1b1b7220 */ /* 0x080fe20000400000 */
[----:B------:R-:W-:Y:S01]  /*3990*/  LEA.HI.X R5, R72, UR5, R7, 0x2, P1 ;  /* 0x0000000548057c11 */ /* 0x000fe200088f1407 */
[-C--:B------:R-:W-:Y:S01]  /*39a0*/  FMUL R11, R28, R58.reuse ;  /* 0x0000003a1c0b7220 */ /* 0x080fe20000400000 */
[----:B------:R-:W-:Y:S01]  /*39b0*/  ISETP.GT.AND P0, PT, R0, 0x8, P0 ;  /* 0x000000080000780c */ /* 0x000fe20000704270 */
[----:B------:R-:W-:Y:S01]  /*39c0*/  FMUL R29, R29, R58 ;  /* 0x0000003a1d1d7220 */ /* 0x000fe20000400000 */
[C---:B------:R-:W-:Y:S01]  /*39d0*/  SHF.L.U64.HI R77, R76.reuse, 0x5, R77 ;  /* 0x000000054c4d7819 */ /* 0x040fe2000001024d */
[----:B------:R1:W-:Y:S01]  /*39e0*/  @P4 STG.E desc[UR36][R4.64], R9 ;  /* 0x0000000904004986 */ /* 0x0003e2000c101924 */
[----:B------:R-:W-:Y:S01]  /*39f0*/  LEA R6, P1, R76, R4, 0x5 ;  /* 0x000000044c067211 */ /* 0x000fe200078228ff */
[-C--:B------:R-:W-:Y:S01]  /*3a00*/  FMUL R31, R31, R58.reuse ;  /* 0x0000003a1f1f7220 */ /* 0x080fe20000400000 */
[----:B------:R-:W-:Y:S01]  /*3a10*/  ISETP.GT.AND P5, PT, R3, 0x8, PT ;  /* 0x000000080300780c */ /* 0x000fe20003fa4270 */
[-C--:B------:R-:W-:Y:S01]  /*3a20*/  FMUL R33, R33, R58.reuse ;  /* 0x0000003a21217220 */ /* 0x080fe20000400000 */
[C---:B------:R-:W-:Y:S01]  /*3a30*/  ISETP.GT.AND P3, PT, R0.reuse, 0x8, P3 ;  /* 0x000000080000780c */ /* 0x040fe20001f64270 */
[----:B------:R-:W-:Y:S01]  /*3a40*/  @P2 STG.E desc[UR36][R4.64+0x4], R25 ;  /* 0x0000041904002986 */ /* 0x000fe2000c101924 */
[----:B------:R-:W-:Y:S01]  /*3a50*/  ISETP.GT.AND P4, PT, R3, 0x9, PT ;  /* 0x000000090300780c */ /* 0x000fe20003f84270 */
[----:B------:R-:W-:Y:S01]  /*3a60*/  IMAD.X R7, R77, 0x1, R5, P1 ;  /* 0x000000014d077824 */ /* 0x000fe200008e0605 */
[C---:B------:R-:W-:Y:S01]  /*3a70*/  ISETP.GT.AND P2, PT, R0.reuse, RZ, P5 ;  /* 0x000000ff0000720c */ /* 0x040fe20002f44270 */
[-C--:B------:R-:W-:Y:S01]  /*3a80*/  FMUL R35, R35, R58.reuse ;  /* 0x0000003a23237220 */ /* 0x080fe20000400000 */
[----:B------:R-:W-:Y:S01]  /*3a90*/  ISETP.GT.AND P1, PT, R0, RZ, P4 ;  /* 0x000000ff0000720c */ /* 0x000fe20002724270 */
[-C--:B-1----:R-:W-:Y:S01]  /*3aa0*/  FMUL R9, R26, R58.reuse ;  /* 0x0000003a1a097220 */ /* 0x082fe20000400000 */
[C---:B------:R-:W-:Y:S01]  /*3ab0*/  ISETP.GT.AND P4, PT, R0.reuse, 0x8, P4 ;  /* 0x000000080000780c */ /* 0x040fe20002784270 */
[-C--:B------:R-:W-:Y:S01]  /*3ac0*/  FMUL R37, R37, R58.reuse ;  /* 0x0000003a25257220 */ /* 0x080fe20000400000 */
[-C--:B------:R-:W-:Y:S01]  /*3ad0*/  FMUL R39, R39, R58.reuse ;  /* 0x0000003a27277220 */ /* 0x080fe20000400000 */
[-C--:B------:R-:W-:Y:S01]  /*3ae0*/  FMUL R41, R41, R58.reuse ;  /* 0x0000003a29297220 */ /* 0x080fe20000400000 */
[----:B------:R1:W-:Y:S01]  /*3af0*/  @P0 STG.E desc[UR36][R6.64], R9 ;  /* 0x0000000906000986 */ /* 0x0003e2000c101924 */
[C---:B------:R-:W-:Y:S01]  /*3b00*/  ISETP.GT.AND P0, PT, R0.reuse, 0x8, P5 ;  /* 0x000000080000780c */ /* 0x040fe20002f04270 */
[-C--:B------:R-:W-:Y:S01]  /*3b10*/  FMUL R43, R43, R58.reuse ;  /* 0x0000003a2b2b7220 */ /* 0x080fe20000400000 */
[C---:B------:R-:W-:Y:S01]  /*3b20*/  ISETP.GT.AND P5, PT, R3.reuse, 0x10, PT ;  /* 0x000000100300780c */ /* 0x040fe20003fa4270 */
[----:B------:R-:W-:Y:S01]  /*3b30*/  @P3 STG.E desc[UR36][R6.64+0x4], R27 ;  /* 0x0000041b06003986 */ /* 0x000fe2000c101924 */
[----:B------:R-:W-:Y:S01]  /*3b40*/  ISETP.GT.AND P3, PT, R3, 0x11, PT ;  /* 0x000000110300780c */ /* 0x000fe20003f64270 */
[-C--:B------:R-:W-:Y:S01]  /*3b50*/  FMUL R45, R45, R58.reuse ;  /* 0x0000003a2d2d7220 */ /* 0x080fe20000400000 */
[-C--:B------:R-:W-:Y:S01]  /*3b60*/  FMUL R47, R47, R58.reuse ;  /* 0x0000003a2f2f7220 */ /* 0x080fe20000400000 */
[----:B------:R2:W-:Y:S01]  /*3b70*/  @P2 STG.E desc[UR36][R4.64+0x20], R11 ;  /* 0x0000200b04002986 */ /* 0x0005e2000c101924 */
[----:B------:R-:W-:Y:S01]  /*3b80*/  ISETP.GT.AND P2, PT, R0, RZ, P5 ;  /* 0x000000ff0000720c */ /* 0x000fe20002f44270 */
[-C--:B------:R-:W-:Y:S01]  /*3b90*/  FMUL R49, R49, R58.reuse ;  /* 0x0000003a31317220 */ /* 0x080fe20000400000 */
[-C--:B------:R-:W-:Y:S01]  /*3ba0*/  FMUL R51, R51, R58.reuse ;  /* 0x0000003a33337220 */ /* 0x080fe20000400000 */
[-C--:B-1----:R-:W-:Y:S01]  /*3bb0*/  FMUL R9, R30, R58.reuse ;  /* 0x0000003a1e097220 */ /* 0x082fe20000400000 */
[----:B------:R-:W-:Y:S01]  /*3bc0*/  @P1 STG.E desc[UR36][R4.64+0x24], R29 ;  /* 0x0000241d04001986 */ /* 0x000fe2000c101924 */
[C---:B------:R-:W-:Y:S01]  /*3bd0*/  ISETP.GT.AND P1, PT, R0.reuse, RZ, P3 ;  /* 0x000000ff0000720c */ /* 0x040fe20001f24270 */
[-C--:B------:R-:W-:Y:S01]  /*3be0*/  FMUL R53, R53, R58.reuse ;  /* 0x0000003a35357220 */ /* 0x080fe20000400000 */
[C---:B------:R-:W-:Y:S01]  /*3bf0*/  ISETP.GT.AND P3, PT, R0.reuse, 0x8, P3 ;  /* 0x000000080000780c */ /* 0x040fe20001f64270 */
[----:B------:R1:W-:Y:S01]  /*3c00*/  @P0 STG.E desc[UR36][R6.64+0x20], R9 ;  /* 0x0000200906000986 */ /* 0x0003e2000c101924 */
[----:B------:R-:W-:Y:S01]  /*3c10*/  ISETP.GT.AND P0, PT, R0, 0x8, P5 ;  /* 0x000000080000780c */ /* 0x000fe20002f04270 */
[-C--:B0-----:R-:W-:Y:S01]  /*3c20*/  FMUL R13, R54, R58.reuse ;  /* 0x0000003a360d7220 */ /* 0x081fe20000400000 */
[-C--:B--2---:R-:W-:Y:S01]  /*3c30*/  FMUL R11, R32, R58.reuse ;  /* 0x0000003a200b7220 */ /* 0x084fe20000400000 */
[C---:B------:R-:W-:Y:S01]  /*3c40*/  ISETP.GT.AND P5, PT, R3.reuse, 0x18, PT ;  /* 0x000000180300780c */ /* 0x040fe20003fa4270 */
[----:B------:R-:W-:Y:S01]  /*3c50*/  @P4 STG.E desc[UR36][R6.64+0x24], R31 ;  /* 0x0000241f06004986 */ /* 0x000fe2000c101924 */
[----:B------:R-:W-:Y:S01]  /*3c60*/  ISETP.GT.AND P4, PT, R3, 0x19, PT ;  /* 0x000000190300780c */ /* 0x000fe20003f84270 */
[----:B------:R-:W-:-:S02]  /*3c70*/  FMUL R55, R55, R58 ;  /* 0x0000003a37377220 */ /* 0x000fc40000400000 */
[----:B------:R0:W-:Y:S01]  /*3c80*/  @P2 STG.E desc[UR36][R4.64+0x40], R11 ;  /* 0x0000400b04002986 */ /* 0x0001e2000c101924 */
[----:B------:R-:W-:Y:S01]  /*3c90*/  ISETP.GT.AND P2, PT, R0, RZ, P5 ;  /* 0x000000ff0000720c */ /* 0x000fe20002f44270 */
[-C--:B-1----:R-:W-:Y:S02]  /*3ca0*/  FMUL R9, R34, R58.reuse ;  /* 0x0000003a22097220 */ /* 0x082fe40000400000 */
[----:B------:R-:W-:Y:S01]  /*3cb0*/  @P1 STG.E desc[UR36][R4.64+0x44], R33 ;  /* 0x0000442104001986 */ /* 0x000fe2000c101924 */
[C---:B------:R-:W-:Y:S02]  /*3cc0*/  ISETP.GT.AND P1, PT, R0.reuse, RZ, P4 ;  /* 0x000000ff0000720c */ /* 0x040fe40002724270 */
[C---:B------:R-:W-:Y:S01]  /*3cd0*/  ISETP.GT.AND P4, PT, R0.reuse, 0x8, P4 ;  /* 0x000000080000780c */ /* 0x040fe20002784270 */
[----:B------:R1:W-:Y:S01]  /*3ce0*/  @P0 STG.E desc[UR36][R6.64+0x40], R9 ;  /* 0x0000400906000986 */ /* 0x0003e2000c101924 */
[----:B------:R-:W-:Y:S02]  /*3cf0*/  ISETP.GT.AND P0, PT, R0, 0x8, P5 ;  /* 0x000000080000780c */ /* 0x000fe40002f04270 */
[----:B------:R-:W-:Y:S01]  /*3d00*/  ISETP.GT.AND P5, PT, R3, 0x20, PT ;  /* 0x000000200300780c */ /* 0x000fe20003fa4270 */
[----:B0-----:R-:W-:Y:S01]  /*3d10*/  FMUL R11, R36, R58 ;  /* 0x0000003a240b7220 */ /* 0x001fe20000400000 */
[----:B------:R-:W-:Y:S02]  /*3d20*/  @P3 STG.E desc[UR36][R6.64+0x44], R35 ;  /* 0x0000442306003986 */ /* 0x000fe4000c101924 */
[----:B------:R-:W-:-:S02]  /*3d30*/  ISETP.GT.AND P3, PT, R0, RZ, P5 ;  /* 0x000000ff0000720c */ /* 0x000fc40002f64270 */
[----:B------:R0:W-:Y:S01]  /*3d40*/  @P2 STG.E desc[UR36][R4.64+0x60], R11 ;  /* 0x0000600b04002986 */ /* 0x0001e2000c101924 */
[----:B------:R-:W-:Y:S01]  /*3d50*/  ISETP.GT.AND P2, PT, R3, 0x21, PT ;  /* 0x000000210300780c */ /* 0x000fe20003f44270 */
[-C--:B-1----:R-:W-:Y:S02]  /*3d60*/  FMUL R9, R38, R58.reuse ;  /* 0x0000003a26097220 */ /* 0x082fe40000400000 */
[----:B------:R-:W-:Y:S01]  /*3d70*/  @P1 STG.E desc[UR36][R4.64+0x64], R37 ;  /* 0x0000642504001986 */ /* 0x000fe2000c101924 */
[C---:B------:R-:W-:Y:S02]  /*3d80*/  ISETP.GT.AND P1, PT, R0.reuse, RZ, P2 ;  /* 0x000000ff0000720c */ /* 0x040fe40001724270 */
[C---:B------:R-:W-:Y:S01]  /*3d90*/  ISETP.GT.AND P2, PT, R0.reuse, 0x8, P2 ;  /* 0x000000080000780c */ /* 0x040fe20001744270 */
[----:B------:R1:W-:Y:S01]  /*3da0*/  @P0 STG.E desc[UR36][R6.64+0x60], R9 ;  /* 0x0000600906000986 */ /* 0x0003e2000c101924 */
[----:B------:R-:W-:Y:S01]  /*3db0*/  ISETP.GT.AND P0, PT, R0, 0x8, P5 ;  /* 0x000000080000780c */ /* 0x000fe20002f04270 */
[----:B0-----:R-:W-:-:S02]  /*3dc0*/  FMUL R11, R40, R58 ;  /* 0x0000003a280b7220 */ /* 0x001fc40000400000 */
[----:B------:R-:W-:Y:S04]  /*3dd0*/  @P4 STG.E desc[UR36][R6.64+0x64], R39 ;  /* 0x0000642706004986 */ /* 0x000fe8000c101924 */
[----:B------:R0:W-:Y:S01]  /*3de0*/  @P3 STG.E desc[UR36][R4.64+0x80], R11 ;  /* 0x0000800b04003986 */ /* 0x0001e2000c101924 */
[C---:B------:R-:W-:Y:S01]  /*3df0*/  ISETP.GT.AND P3, PT, R3.reuse, 0x28, PT ;  /* 0x000000280300780c */ /* 0x040fe20003f64270 */
[----:B-1----:R-:W-:Y:S02]  /*3e00*/  FMUL R9, R42, R58 ;  /* 0x0000003a2a097220 */ /* 0x002fe40000400000 */
[----:B------:R-:W-:Y:S01]  /*3e10*/  @P1 STG.E desc[UR36][R4.64+0x84], R41 ;  /* 0x0000842904001986 */ /* 0x000fe2000c101924 */
[----:B------:R-:W-:Y:S02]  /*3e20*/  ISETP.GT.AND P5, PT, R0, RZ, P3 ;  /* 0x000000ff0000720c */ /* 0x000fe40001fa4270 */
[C---:B------:R-:W-:Y:S01]  /*3e30*/  ISETP.GT.AND P1, PT, R3.reuse, 0x29, PT ;  /* 0x000000290300780c */ /* 0x040fe20003f24270 */
[----:B------:R1:W-:Y:S01]  /*3e40*/  @P0 STG.E desc[UR36][R6.64+0x80], R9 ;  /* 0x0000800906000986 */ /* 0x0003e2000c101924 */
[----:B------:R-:W-:-:S02]  /*3e50*/  ISETP.GT.AND P0, PT, R3, 0x30, PT ;  /* 0x000000300300780c */ /* 0x000fc40003f04270 */
[----:B------:R-:W-:Y:S01]  /*3e60*/  ISETP.GT.AND P4, PT, R0, RZ, P1 ;  /* 0x000000ff0000720c */ /* 0x000fe20000f84270 */
[-C--:B0-----:R-:W-:Y:S01]  /*3e70*/  FMUL R11, R44, R58.reuse ;  /* 0x0000003a2c0b7220 */ /* 0x081fe20000400000 */
[C---:B------:R-:W-:Y:S01]  /*3e80*/  ISETP.GT.AND P3, PT, R0.reuse, 0x8, P3 ;  /* 0x000000080000780c */ /* 0x040fe20001f64270 */
[----:B------:R-:W-:Y:S01]  /*3e90*/  @P2 STG.E desc[UR36][R6.64+0x84], R43 ;  /* 0x0000842b06002986 */ /* 0x000fe2000c101924 */
[C---:B------:R-:W-:Y:S02]  /*3ea0*/  ISETP.GT.AND P1, PT, R0.reuse, 0x8, P1 ;  /* 0x000000080000780c */ /* 0x040fe40000f24270 */
[----:B------:R-:W-:Y:S01]  /*3eb0*/  ISETP.GT.AND P2, PT, R3, 0x31, PT ;  /* 0x000000310300780c */ /* 0x000fe20003f44270 */
[----:B------:R0:W-:Y:S01]  /*3ec0*/  @P5 STG.E desc[UR36][R4.64+0xa0], R11 ;  /* 0x0000a00b04005986 */ /* 0x0001e2000c101924 */
[----:B------:R-:W-:Y:S01]  /*3ed0*/  ISETP.GT.AND P5, PT, R0, RZ, P0 ;  /* 0x000000ff0000720c */ /* 0x000fe200007a4270 */
[----:B-1----:R-:W-:Y:S01]  /*3ee0*/  FMUL R9, R46, R58 ;  /* 0x0000003a2e097220 */ /* 0x002fe20000400000 */
[----:B------:R-:W-:-:S03]  /*3ef0*/  ISETP.GT.AND P0, PT, R0, 0x8, P0 ;  /* 0x000000080000780c */ /* 0x000fc60000704270 */
[----:B------:R-:W-:Y:S01]  /*3f00*/  @P4 STG.E desc[UR36][R4.64+0xa4], R45 ;  /* 0x0000a42d04004986 */ /* 0x000fe2000c101924 */
[C---:B------:R-:W-:Y:S02]  /*3f10*/  ISETP.GT.AND P4, PT, R0.reuse, RZ, P2 ;  /* 0x000000ff0000720c */ /* 0x040fe40001784270 */
[----:B------:R-:W-:Y:S01]  /*3f20*/  ISETP.GT.AND P2, PT, R0, 0x8, P2 ;  /* 0x000000080000780c */ /* 0x000fe20001744270 */
[----:B------:R1:W-:Y:S01]  /*3f30*/  @P3 STG.E desc[UR36][R6.64+0xa0], R9 ;  /* 0x0000a00906003986 */ /* 0x0003e2000c101924 */
[C---:B------:R-:W-:Y:S01]  /*3f40*/  ISETP.GT.AND P3, PT, R3.reuse, 0x39, PT ;  /* 0x000000390300780c */ /* 0x040fe20003f64270 */
[----:B0-----:R-:W-:Y:S02]  /*3f50*/  FMUL R11, R48, R58 ;  /* 0x0000003a300b7220 */ /* 0x001fe40000400000 */
[----:B------:R-:W-:Y:S01]  /*3f60*/  @P1 STG.E desc[UR36][R6.64+0xa4], R47 ;  /* 0x0000a42f06001986 */ /* 0x000fe2000c101924 */
[----:B------:R-:W-:Y:S01]  /*3f70*/  ISETP.GT.AND P1, PT, R3, 0x38, PT ;  /* 0x000000380300780c */ /* 0x000fe20003f24270 */
[----:B------:R-:W-:-:S02]  /*3f80*/  @P5 IMAD.MOV.U32 R2, RZ, RZ, R4 ;  /* 0x000000ffff025224 */ /* 0x000fc400078e0004 */
[----:B------:R-:W-:Y:S02]  /*3f90*/  @P5 IMAD.MOV.U32 R3, RZ, RZ, R5 ;  /* 0x000000ffff035224 */ /* 0x000fe400078e0005 */
[----:B-1----:R-:W-:-:S03]  /*3fa0*/  FMUL R9, R50, R58 ;  /* 0x0000003a32097220 */ /* 0x002fc60000400000 */
[----:B------:R0:W-:Y:S01]  /*3fb0*/  @P5 STG.E desc[UR36][R2.64+0xc0], R11 ;  /* 0x0000c00b02005986 */ /* 0x0001e2000c101924 */
[C---:B------:R-:W-:Y:S02]  /*3fc0*/  ISETP.GT.AND P5, PT, R0.reuse, RZ, P3 ;  /* 0x000000ff0000720c */ /* 0x040fe40001fa4270 */
[----:B------:R-:W-:Y:S01]  /*3fd0*/  ISETP.GT.AND P3, PT, R0, 0x8, P3 ;  /* 0x000000080000780c */ /* 0x000fe20001f64270 */
[----:B0-----:R-:W-:Y:S02]  /*3fe0*/  @P4 IMAD.MOV.U32 R2, RZ, RZ, R4 ;  /* 0x000000ffff024224 */ /* 0x001fe400078e0004 */
[----:B------:R-:W-:Y:S01]  /*3ff0*/  FMUL R11, R52, R58 ;  /* 0x0000003a340b7220 */ /* 0x000fe20000400000 */
[----:B------:R-:W-:-:S05]  /*4000*/  @P4 IMAD.MOV.U32 R3, RZ, RZ, R5 ;  /* 0x000000ffff034224 */ /* 0x000fca00078e0005 */
[----:B------:R0:W-:Y:S01]  /*4010*/  @P4 STG.E desc[UR36][R2.64+0xc4], R49 ;  /* 0x0000c43102004986 */ /* 0x0001e2000c101924 */
[C---:B------:R-:W-:Y:S02]  /*4020*/  ISETP.GT.AND P4, PT, R0.reuse, RZ, P1 ;  /* 0x000000ff0000720c */ /* 0x040fe40000f84270 */
[----:B------:R-:W-:Y:S01]  /*4030*/  ISETP.GT.AND P1, PT, R0, 0x8, P1 ;  /* 0x000000080000780c */ /* 0x000fe20000f24270 */
[----:B0-----:R-:W-:Y:S02]  /*4040*/  @P0 IMAD.MOV.U32 R2, RZ, RZ, R6 ;  /* 0x000000ffff020224 */ /* 0x001fe400078e0006 */
[----:B------:R-:W-:-:S05]  /*4050*/  @P0 IMAD.MOV.U32 R3, RZ, RZ, R7 ;  /* 0x000000ffff030224 */ /* 0x000fca00078e0007 */
[----:B------:R0:W-:Y:S02]  /*4060*/  @P0 STG.E desc[UR36][R2.64+0xc0], R9 ;  /* 0x0000c00902000986 */ /* 0x0001e4000c101924 */
[----:B0-----:R-:W-:Y:S02]  /*4070*/  @P2 IMAD.MOV.U32 R2, RZ, RZ, R6 ;  /* 0x000000ffff022224 */ /* 0x001fe400078e0006 */
[----:B------:R-:W-:-:S05]  /*4080*/  @P2 IMAD.MOV.U32 R3, RZ, RZ, R7 ;  /* 0x000000ffff032224 */ /* 0x000fca00078e0007 */
[----:B------:R0:W-:Y:S02]  /*4090*/  @P2 STG.E desc[UR36][R2.64+0xc4], R51 ;  /* 0x0000c43302002986 */ /* 0x0001e4000c101924 */
[----:B0-----:R-:W-:Y:S02]  /*40a0*/  @P4 IMAD.MOV.U32 R2, RZ, RZ, R4 ;  /* 0x000000ffff024224 */ /* 0x001fe400078e0004 */
[----:B------:R-:W-:-:S05]  /*40b0*/  @P4 IMAD.MOV.U32 R3, RZ, RZ, R5 ;  /* 0x000000ffff034224 */ /* 0x000fca00078e0005 */
[----:B------:R0:W-:Y:S04]  /*40c0*/  @P4 STG.E desc[UR36][R2.64+0xe0], R11 ;  /* 0x0000e00b02004986 */ /* 0x0001e8000c101924 */
[----:B------:R1:W-:Y:S01]  /*40d0*/  @P5 STG.E desc[UR36][R4.64+0xe4], R53 ;  /* 0x0000e43504005986 */ /* 0x0003e2000c101924 */
[----:B0-----:R-:W-:Y:S02]  /*40e0*/  @P1 IMAD.MOV.U32 R2, RZ, RZ, R6 ;  /* 0x000000ffff021224 */ /* 0x001fe400078e0006 */
[----:B------:R-:W-:-:S05]  /*40f0*/  @P1 IMAD.MOV.U32 R3, RZ, RZ, R7 ;  /* 0x000000ffff031224 */ /* 0x000fca00078e0007 */
[----:B------:R1:W-:Y:S04]  /*4100*/  @P1 STG.E desc[UR36][R2.64+0xe0], R13 ;  /* 0x0000e00d02001986 */ /* 0x0003e8000c101924 */
[----:B------:R1:W-:Y:S02]  /*4110*/  @P3 STG.E desc[UR36][R6.64+0xe4], R55 ;  /* 0x0000e43706003986 */ /* 0x0003e4000c101924 */
.L_x_101:
[----:B------:R-:W-:Y:S05]  /*4120*/  BSYNC B0 ;  /* 0x0000000000007941 */ /* 0x000fea0003800000 */
.L_x_39:
[----:B-1----:R-:W2:Y:S01]  /*4130*/  LDL.64 R2, [R1] ;  /* 0x0000000001027983 */ /* 0x002ea20000100a00 */
[----:B------:R-:W-:Y:S01]  /*4140*/  ULDC.64 UR4, c[0x0][0x650] ;  /* 0x0001940000047ab9 */ /* 0x000fe20000000a00 */
[----:B------:R1:W-:Y:S01]  /*4150*/  SYNCS.ARRIVE.TRANS64.A1T0 RZ, [R66+UR47], RZ ;  /* 0x000000ff42ff79a7 */ /* 0x0003e2000810002f */
[----:B------:R-:W-:Y:S01]  /*4160*/  PRMT R0, RZ, 0x7610, R0 ;  /* 0x00007610ff007816 */ /* 0x000fe20000000000 */
[----:B------:R-:W-:Y:S02]  /*4170*/  IMAD.MOV.U32 R19, RZ, RZ, -0x1 ;  /* 0xffffffffff137424 */ /* 0x000fe400078e00ff */
[----:B------:R-:W-:Y:S01]  /*4180*/  IMAD.MOV.U32 R22, RZ, RZ, -0x1 ;  /* 0xffffffffff167424 */ /* 0x000fe200078e00ff */
[----:B--2---:R-:W-:-:S04]  /*4190*/  LEA R18, P0, R2, R18, 0x1 ;  /* 0x0000001202127211 */ /* 0x004fc800078008ff */
[----:B------:R-:W-:Y:S01]  /*41a0*/  LEA.HI.X R17, R2, R17, R23, 0x1, P0 ;  /* 0x0000001102117211 */ /* 0x000fe200000f0c17 */
[----:B------:R-:W-:Y:S01]  /*41b0*/  IMAD.MOV.U32 R2, RZ, RZ, -0x1 ;  /* 0xffffffffff027424 */ /* 0x000fe200078e00ff */
[----:B------:R-:W-:-:S04]  /*41c0*/  ISETP.GE.U32.AND P0, PT, R18, UR4, PT ;  /* 0x0000000412007c0c */ /* 0x000fc8000bf06070 */
[----:B------:R-:W-:-:S13]  /*41d0*/  ISETP.GE.U32.AND.EX P0, PT, R17, UR5, PT, P0 ;  /* 0x0000000511007c0c */ /* 0x000fda000bf06100 */
[----:B-1----:R-:W-:Y:S05]  /*41e0*/  @P0 BRA `(.L_x_102) ;  /* 0x0000000400700947 */ /* 0x002fea0003800000 */
[----:B0--3--:R-:W0:Y:S01]  /*41f0*/  S2R R10, SR_CTAID.X ;  /* 0x00000000000a7919 */ /* 0x009e220000002500 */
[----:B----4-:R-:W1:Y:S01]  /*4200*/  LDC.64 R8, c[0x0][0x628] ;  /* 0x00018a00ff087b82 */ /* 0x010e620000000a00 */
[----:B------:R-:W-:Y:S01]  /*4210*/  ULDC UR4, c[0x0][0x150] ;  /* 0x0000540000047ab9 */ /* 0x000fe20000000800 */
[----:B------:R-:W-:Y:S01]  /*4220*/  IMAD.MOV.U32 R6, RZ, RZ, R18 ;  /* 0x000000ffff067224 */ /* 0x000fe200078e0012 */
[----:B------:R-:W2:Y:S01]  /*4230*/  S2R R20, SR_CTAID.Y ;  /* 0x0000000000147919 */ /* 0x000ea20000002600 */
[----:B------:R-:W-:-:S04]  /*4240*/  IMAD.MOV.U32 R7, RZ, RZ, R17 ;  /* 0x000000ffff077224 */ /* 0x000fc800078e0011 */
[----:B------:R-:W3:Y:S08]  /*4250*/  LDC R15, c[0x0][0x144] ;  /* 0x00005100ff0f7b82 */ /* 0x000ef00000000800 */
[----:B------:R-:W4:Y:S08]  /*4260*/  LDC R0, c[0x0][0x630] ;  /* 0x00018c00ff007b82 */ /* 0x000f300000000800 */
[----:B------:R-:W2:Y:S01]  /*4270*/  LDC.64 R12, c[0x0][0x620] ;  /* 0x00018800ff0c7b82 */ /* 0x000ea20000000a00 */
[----:B-1----:R-:W-:-:S04]  /*4280*/  ISETP.NE.U32.AND P0, PT, R8, RZ, PT ;  /* 0x000000ff0800720c */ /* 0x002fc80003f05070 */
[----:B------:R-:W-:Y:S02]  /*4290*/  ISETP.NE.AND.EX P0, PT, R9, RZ, PT, P0 ;  /* 0x000000ff0900720c */ /* 0x000fe40003f05300 */
[----:B0-----:R-:W-:-:S05]  /*42a0*/  I2FP.F32.U32 R2, R10 ;  /* 0x0000000a00027245 */ /* 0x001fca0000201000 */
[----:B------:R-:W-:-:S04]  /*42b0*/  FMUL R2, R2, UR4 ;  /* 0x0000000402027c20 */ /* 0x000fc80008400000 */
[----:B------:R0:W1:Y:S02]  /*42c0*/  F2I.U32.TRUNC.NTZ R14, R2 ;  /* 0x00000002000e7305 */ /* 0x000064000020f000 */
[----:B---34-:R-:W-:Y:S05]  /*42d0*/  @!P0 BRA `(.L_x_103) ;  /* 0x0000000000288947 */ /* 0x018fea0003800000 */
[----:B------:R-:W3:Y:S02]  /*42e0*/  LDC R3, c[0x0][0x634] ;  /* 0x00018d00ff037b82 */ /* 0x000ee40000000800 */
[----:B---3--:R-:W-:-:S05]  /*42f0*/  IADD3 R7, P0, R18, R3, RZ ;  /* 0x0000000312077210 */ /* 0x008fca0007f1e0ff */
[----:B------:R-:W-:-:S04]  /*4300*/  IMAD.X R11, RZ, RZ, R17, P0 ;  /* 0x000000ffff0b7224 */ /* 0x000fc800000e0611 */
[----:B0-----:R-:W-:-:S04]  /*4310*/  IMAD.WIDE.U32 R2, R11, R8, RZ ;  /* 0x000000080b027225 */ /* 0x001fc800078e00ff */
[----:B------:R-:W-:-:S04]  /*4320*/  IMAD.WIDE.U32 R4, P0, R7, R9, R2 ;  /* 0x0000000907047225 */ /* 0x000fc80007800002 */
[----:B------:R-:W-:-:S04]  /*4330*/  IMAD.WIDE.U32 R2, R7, R8, RZ ;  /* 0x0000000807027225 */ /* 0x000fc800078e00ff */
[----:B------:R-:W-:Y:S01]  /*4340*/  IMAD.X R7, RZ, RZ, RZ, P0 ;  /* 0x000000ffff077224 */ /* 0x000fe200000e06ff */
[----:B------:R-:W-:Y:S01]  /*4350*/  IADD3 RZ, P0, R3, R4, RZ ;  /* 0x0000000403ff7210 */ /* 0x000fe20007f1e0ff */
[----:B------:R-:W-:-:S04]  /*4360*/  IMAD.MOV.U32 R6, RZ, RZ, R5 ;  /* 0x000000ffff067224 */ /* 0x000fc800078e0005 */
[----:B------:R-:W-:-:S08]  /*4370*/  IMAD.WIDE.U32.X R6, R11, R9, R6, P0 ;  /* 0x000000090b067225 */ /* 0x000fd000000e0406 */
.L_x_103:
[----:B------:R-:W3:Y:S01]  /*4380*/  LDC.64 R26, c[0x0][0x640] ;  /* 0x00019000ff1a7b82 */ /* 0x000ee20000000a00 */
[-C--:B------:R-:W-:Y:S01]  /*4390*/  SHF.R.U64 R11, R6, R0.reuse, R7 ;  /* 0x00000000060b7219 */ /* 0x080fe20000001207 */
[----:B------:R-:W-:Y:S01]  /*43a0*/  IMAD.MOV.U32 R19, RZ, RZ, R17 ;  /* 0x000000ffff137224 */ /* 0x000fe200078e0011 */
[----:B------:R-:W-:Y:S01]  /*43b0*/  SHF.R.U32.HI R0, RZ, R0, R7 ;  /* 0x00000000ff007219 */ /* 0x000fe20000011607 */
[----:B-1----:R-:W-:Y:S01]  /*43c0*/  IMAD.MOV R14, RZ, RZ, -R14 ;  /* 0x000000ffff0e7224 */ /* 0x002fe200078e0a0e */
[----:B------:R-:W-:Y:S01]  /*43d0*/  IADD3 R5, P0, RZ, -R11, RZ ;  /* 0x8000000bff057210 */ /* 0x000fe20007f1e0ff */
[----:B------:R-:W-:Y:S01]  /*43e0*/  ULDC UR4, c[0x0][0x154] ;  /* 0x0000550000047ab9 */ /* 0x000fe20000000800 */
[----:B------:R-:W-:Y:S01]  /*43f0*/  IMAD.MOV.U32 R7, RZ, RZ, 0x1 ;  /* 0x00000001ff077424 */ /* 0x000fe200078e00ff */
[----:B------:R-:W1:Y:S01]  /*4400*/  LDC R4, c[0x0][0x618] ;  /* 0x00018600ff047b82 */ /* 0x000e620000000800 */
[----:B------:R-:W-:Y:S02]  /*4410*/  IMAD R22, R15, R14, R10 ;  /* 0x0000000e0f167224 */ /* 0x000fe400078e020a */
[----:B------:R-:W-:-:S04]  /*4420*/  IMAD.X R3, RZ, RZ, ~R0, P0 ;  /* 0x000000ffff037224 */ /* 0x000fc800000e0e00 */
[-C--:B--2---:R-:W-:Y:S01]  /*4430*/  IMAD R0, R3, R12.reuse, RZ ;  /* 0x0000000c03007224 */ /* 0x084fe200078e02ff */
[----:B------:R-:W2:Y:S01]  /*4440*/  LDC R6, c[0x0][0x608] ;  /* 0x00018200ff067b82 */ /* 0x000ea20000000800 */
[----:B0-----:R-:W-:-:S04]  /*4450*/  IMAD.WIDE.U32 R2, R5, R12, R18 ;  /* 0x0000000c05027225 */ /* 0x001fc800078e0012 */
[----:B------:R-:W-:Y:S01]  /*4460*/  IMAD R5, R5, R13, R0 ;  /* 0x0000000d05057224 */ /* 0x000fe200078e0200 */
[----:B------:R-:W-:Y:S02]  /*4470*/  I2FP.F32.U32 R0, R20 ;  /* 0x0000001400007245 */ /* 0x000fe40000201000 */
[----:B------:R-:W0:Y:S01]  /*4480*/  LDC R24, c[0x0][0x658] ;  /* 0x00019600ff187b82 */ /* 0x000e220000000800 */
[----:B------:R-:W-:Y:S01]  /*4490*/  IMAD.IADD R3, R3, 0x1, R5 ;  /* 0x0000000103037824 */ /* 0x000fe200078e0205 */
[----:B---3--:R-:W-:Y:S01]  /*44a0*/  ISETP.NE.U32.AND P0, PT, R26, RZ, PT ;  /* 0x000000ff1a00720c */ /* 0x008fe20003f05070 */
[----:B------:R-:W-:Y:S01]  /*44b0*/  FMUL R0, R0, UR4 ;  /* 0x0000000400007c20 */ /* 0x000fe20008400000 */
[----:B------:R-:W-:Y:S02]  /*44c0*/  IMAD.MOV.U32 R5, RZ, RZ, -0x1 ;  /* 0xffffffffff057424 */ /* 0x000fe400078e00ff */
[----:B------:R-:W-:Y:S01]  /*44d0*/  ISETP.NE.AND.EX P0, PT, R27, RZ, PT, P0 ;  /* 0x000000ff1b00720c */ /* 0x000fe20003f05300 */
[----:B------:R3:W4:Y:S01]  /*44e0*/  F2I.U32.TRUNC.NTZ R12, R0 ;  /* 0x00000000000c7305 */ /* 0x000722000020f000 */
[----:B------:R-:W3:Y:S01]  /*44f0*/  LDC R15, c[0x0][0x148] ;  /* 0x00005200ff0f7b82 */ /* 0x000ee20000000800 */
[----:B-1----:R-:W-:-:S02]  /*4500*/  SHF.R.U64 R10, R2, R4, R3 ;  /* 0x00000004020a7219 */ /* 0x002fc40000001203 */
[----:B------:R-:W-:-:S05]  /*4510*/  SHF.R.U32.HI R3, RZ, R4, R3 ;  /* 0x00000004ff037219 */ /* 0x000fca0000011603 */
[----:B------:R-:W1:Y:S01]  /*4520*/  LDC R14, c[0x0][0x600] ;  /* 0x00018000ff0e7b82 */ /* 0x000e620000000800 */
[-CC-:B--2---:R-:W-:Y:S02]  /*4530*/  SHF.R.U64 R8, R10, R6.reuse, R3.reuse ;  /* 0x000000060a087219 */ /* 0x184fe40000001203 */
[----:B------:R-:W-:-:S05]  /*4540*/  SHF.R.U32.HI R3, RZ, R6, R3 ;  /* 0x00000006ff037219 */ /* 0x000fca0000011603 */
[----:B------:R-:W2:Y:S01]  /*4550*/  LDC R21, c[0x0][0x648] ;  /* 0x00019200ff157b82 */ /* 0x000ea20000000800 */
[-CC-:B0-----:R-:W-:Y:S02]  /*4560*/  SHF.R.U64 R13, R8, R24.reuse, R3.reuse ;  /* 0x00000018080d7219 */ /* 0x181fe40000001203 */
[-C--:B------:R-:W-:Y:S02]  /*4570*/  SHF.L.U32 R5, R5, R24.reuse, RZ ;  /* 0x0000001805057219 */ /* 0x080fe400000006ff */
[-C--:B------:R-:W-:Y:S01]  /*4580*/  SHF.R.U32.HI R3, RZ, R24.reuse, R3 ;  /* 0x00000018ff037219 */ /* 0x080fe20000011603 */
[----:B------:R-:W-:Y:S01]  /*4590*/  IMAD.MOV.U32 R2, RZ, RZ, R13 ;  /* 0x000000ffff027224 */ /* 0x000fe200078e000d */
[----:B------:R-:W-:Y:S01]  /*45a0*/  SHF.L.U32 R24, R7, R24, RZ ;  /* 0x0000001807187219 */ /* 0x000fe200000006ff */
[----:B------:R-:W0:Y:S01]  /*45b0*/  LDC R25, c[0x0][0x638] ;  /* 0x00018e00ff197b82 */ /* 0x000e220000000800 */
[----:B------:R-:W-:-:S07]  /*45c0*/  LOP3.LUT R19, RZ, R5, RZ, 0x33, !PT ;  /* 0x00000005ff137212 */ /* 0x000fce00078e33ff */
[----:B------:R-:W0:Y:S01]  /*45d0*/  LDC R28, c[0x0][0x610] ;  /* 0x00018400ff1c7b82 */ /* 0x000e220000000800 */
[----:B----4-:R-:W-:Y:S05]  /*45e0*/  @!P0 BRA `(.L_x_104) ;  /* 0x0000000000288947 */ /* 0x010fea0003800000 */
[----:B---3--:R-:W3:Y:S02]  /*45f0*/  LDC R0, c[0x0][0x64c] ;  /* 0x00019300ff007b82 */ /* 0x008ee40000000800 */
[----:B---3--:R-:W-:-:S05]  /*4600*/  IADD3 R7, P0, R13, R0, RZ ;  /* 0x000000000d077210 */ /* 0x008fca0007f1e0ff */
        /* <DEDUP_REMOVED lines=8> */
.L_x_104:
[----:B------:R-:W4:Y:S01]  /*4690*/  LDC R4, c[0x0][0x65c] ;  /* 0x00019700ff047b82 */ /* 0x000f220000000800 */
[----:B--23--:R-:W-:Y:S01]  /*46a0*/  SHF.R.U64 R0, R2, R21, R3 ;  /* 0x0000001502007219 */ /* 0x00cfe20000001203 */
[----:B-1----:R-:W-:Y:S01]  /*46b0*/  VIADD R3, R14, 0xffffffff ;  /* 0xffffffff0e037836 */ /* 0x002fe20000000000 */
[----:B------:R-:W-:Y:S01]  /*46c0*/  LOP3.LUT R19, R8, R19, RZ, 0xc0, !PT ;  /* 0x0000001308137212 */ /* 0x000fe200078ec0ff */
[----:B------:R-:W-:Y:S02]  /*46d0*/  IMAD.MOV R12, RZ, RZ, -R12 ;  /* 0x000000ffff0c7224 */ /* 0x000fe400078e0a0c */
[----:B------:R-:W-:Y:S01]  /*46e0*/  IMAD.MOV R2, RZ, RZ, -R0 ;  /* 0x000000ffff027224 */ /* 0x000fe200078e0a00 */
[----:B------:R-:W-:Y:S01]  /*46f0*/  LOP3.LUT R3, R10, R3, RZ, 0xc0, !PT ;  /* 0x000000030a037212 */ /* 0x000fe200078ec0ff */
[----:B------:R-:W-:Y:S02]  /*4700*/  IMAD R19, R24, R0, R19 ;  /* 0x0000000018137224 */ /* 0x000fe400078e0213 */
[----:B0-----:R-:W-:-:S04]  /*4710*/  IMAD R0, R2, R25, R13 ;  /* 0x0000001902007224 */ /* 0x001fc800078e020d */
[----:B------:R-:W-:Y:S01]  /*4720*/  IMAD R2, R0, R14, R3 ;  /* 0x0000000e00027224 */ /* 0x000fe200078e0203 */
[----:B----4-:R-:W-:Y:S01]  /*4730*/  ISETP.NE.AND P0, PT, R4, 0x1, PT ;  /* 0x000000010400780c */ /* 0x010fe20003f05270 */
[----:B------:R-:W-:-:S05]  /*4740*/  IMAD.MOV.U32 R4, RZ, RZ, 0x1 ;  /* 0x00000001ff047424 */ /* 0x000fca00078e00ff */
[----:B------:R-:W-:-:S07]  /*4750*/  PRMT R0, R4, 0x7610, R0 ;  /* 0x0000761004007816 */ /* 0x000fce0000000000 */
[----:B------:R-:W-:-:S04]  /*4760*/  @P0 IMAD R22, R15, R12, R20 ;  /* 0x0000000c0f160224 */ /* 0x000fc800078e0214 */
[----:B------:R-:W-:-:S05]  /*4770*/  IMAD R19, R19, R28, R22 ;  /* 0x0000001c13137224 */ /* 0x000fca00078e0216 */
[----:B------:R-:W-:Y:S02]  /*4780*/  SEL R22, R2, R19, !P0 ;  /* 0x0000001302167207 */ /* 0x000fe40004000000 */
[----:B------:R-:W-:Y:S01]  /*4790*/  SEL R19, R19, R2, !P0 ;  /* 0x0000000213137207 */ /* 0x000fe20004000000 */
[----:B------:R-:W-:-:S07]  /*47a0*/  IMAD.MOV.U32 R2, RZ, RZ, R11 ;  /* 0x000000ffff027224 */ /* 0x000fce00078e000b */
.L_x_102:
[----:B------:R-:W-:Y:S02]  /*47b0*/  LOP3.LUT P0, RZ, R0, 0xff, RZ, 0xc0, !PT ;  /* 0x000000ff00ff7812 */ /* 0x000fe4000780c0ff */
[----:B------:R-:W-:-:S11]  /*47c0*/  LOP3.LUT R75, R75, 0x1, RZ, 0x3c, !PT ;  /* 0x000000014b4b7812 */ /* 0x000fd600078e3cff */
[----:B------:R-:W-:Y:S05]  /*47d0*/  @P0 BRA `(.L_x_105) ;  /* 0xffffffd000340947 */ /* 0x000fea000383ffff */
[----:B------:R-:W-:Y:S05]  /*47e0*/  EXIT ;  /* 0x000000000000794d */ /* 0x000fea0003800000 */
.L_x_18:
[----:B------:R-:W-:-:S08]  /*47f0*/  ISETP.NE.AND P0, PT, R5, RZ, PT ;  /* 0x000000ff0500720c */ /* 0x000fd00003f05270 */
[----:B0-----:R-:W0:-:S00]  /*4800*/  USETMAXREG.DEALLOC.CTAPOOL 0x28 ;  /* 0x00000028000079c8 */ /* 0x001e0000080e0500 */
[----:B------:R-:W-:Y:S05]  /*4810*/  @P0 EXIT ;  /* 0x000000000000094d */ /* 0x000fea0003800000 */
[----:B0-----:R-:W-:Y:S01]  /*4820*/  LOP3.LUT P0, RZ, R8, 0xff, RZ, 0xc0, !PT ;  /* 0x000000ff08ff7812 */ /* 0x001fe2000780c0ff */
[----:B------:R-:W-:Y:S02]  /*4830*/  IMAD.MOV.U32 R0, RZ, RZ, 0x1 ;  /* 0x00000001ff007424 */ /* 0x000fe400078e00ff */
[----:B------:R-:W-:-:S10]  /*4840*/  IMAD.MOV.U32 R7, RZ, RZ, RZ ;  /* 0x000000ffff077224 */ /* 0x000fd400078e00ff */
[----:B------:R-:W-:Y:S05]  /*4850*/  @!P0 BRA `(.L_x_106) ;  /* 0x0000000c00908947 */ /* 0x000fea0003800000 */
[----:B------:R-:W0:Y:S01]  /*4860*/  S2UR UR9, SR_CgaCtaId ;  /* 0x00000000000979c3 */ /* 0x000e220000008800 */
[----:B------:R-:W-:Y:S01]  /*4870*/  UMOV UR13, 0x1 ;  /* 0x00000001000d7882 */ /* 0x000fe20000000000 */
[----:B------:R-:W-:Y:S01]  /*4880*/  LOP3.LUT P0, RZ, R4, 0x1f, RZ, 0xc0, !PT ;  /* 0x0000001f04ff7812 */ /* 0x000fe2000780c0ff */
[----:B------:R-:W-:Y:S01]  /*4890*/  ULDC UR5, c[0x0][0x658] ;  /* 0x0001960000057ab9 */ /* 0x000fe20000000800 */
[----:B------:R-:W-:Y:S01]  /*48a0*/  UMOV UR7, 0xffffffff ;  /* 0xffffffff00077882 */ /* 0x000fe20000000000 */
[----:B------:R-:W-:Y:S01]  /*48b0*/  BSSY B0, `(.L_x_106) ;  /* 0x00000de000007945 */ /* 0x000fe20003800000 */
[----:B------:R-:W-:Y:S01]  /*48c0*/  USHF.L.U32 UR7, UR7, UR5, URZ ;  /* 0x0000000507077299 */ /* 0x000fe2000800063f */
[C---:B------:R-:W-:Y:S01]  /*48d0*/  ISETP.NE.AND P2, PT, R3.reuse, RZ, PT ;  /* 0x000000ff0300720c */ /* 0x040fe20003f45270 */
[----:B------:R-:W-:Y:S01]  /*48e0*/  IMAD.MOV.U32 R8, RZ, RZ, 0x1 ;  /* 0x00000001ff087424 */ /* 0x000fe200078e00ff */
[----:B------:R-:W-:Y:S01]  /*48f0*/  ISETP.NE.OR P0, PT, R3, RZ, !P0 ;  /* 0x000000ff0300720c */ /* 0x000fe20004705670 */
[----:B------:R-:W-:Y:S01]  /*4900*/  IMAD.MOV.U32 R0, RZ, RZ, 0x1 ;  /* 0x00000001ff007424 */ /* 0x000fe200078e00ff */
[----:B------:R-:W-:Y:S01]  /*4910*/  LOP3.LUT R6, R16, 0x2, RZ, 0xfc, !PT ;  /* 0x0000000210067812 */ /* 0x000fe200078efcff */
[----:B------:R-:W-:Y:S01]  /*4920*/  IMAD.MOV.U32 R7, RZ, RZ, RZ ;  /* 0x000000ffff077224 */ /* 0x000fe200078e00ff */
[----:B------:R-:W-:Y:S01]  /*4930*/  ULDC UR4, c[0x0][0x600] ;  /* 0x0001800000047ab9 */ /* 0x000fe20000000800 */
[----:B------:R-:W-:Y:S01]  /*4940*/  UMOV UR18, 0x11 ;  /* 0x0000001100127882 */ /* 0x000fe20000000000 */
[----:B------:R-:W-:-:S02]  /*4950*/  USHF.L.U32 UR5, UR13, UR5, URZ ;  /* 0x000000050d057299 */ /* 0x000fc4000800063f */
[----:B------:R-:W-:Y:S02]  /*4960*/  UIADD3 UR28, UR40, 0x1, URZ ;  /* 0x00000001281c7890 */ /* 0x000fe4000fffe03f */
[----:B------:R-:W-:Y:S02]  /*4970*/  UIADD3 UR4, UR4, -0x1, URZ ;  /* 0xffffffff04047890 */ /* 0x000fe4000fffe03f */
[----:B------:R-:W-:Y:S01]  /*4980*/  ULOP3.LUT UR7, URZ, UR7, URZ, 0x33, !UPT ;  /* 0x000000073f077292 */ /* 0x000fe2000f8e333f */
[----:B------:R-:W-:Y:S01]  /*4990*/  ULDC.64 UR24, c[0x0][0x198] ;  /* 0x0000660000187ab9 */ /* 0x000fe20000000a00 */
[----:B0-----:R-:W-:Y:S02]  /*49a0*/  USHF.R.U32.HI UR27, URZ, 0x2, UR9 ;  /* 0x000000023f1b7899 */ /* 0x001fe40008011609 */
[----:B------:R-:W-:Y:S02]  /*49b0*/  ULOP3.LUT UR8, UR9, 0x3, URZ, 0xc0, !UPT ;  /* 0x0000000309087892 */ /* 0x000fe4000f8ec03f */
[----:B------:R-:W-:-:S02]  /*49c0*/  USHF.L.U32 UR6, UR9, 0x4, URZ ;  /* 0x0000000409067899 */ /* 0x000fc4000800063f */
[----:B------:R-:W-:Y:S02]  /*49d0*/  USHF.L.U32 UR26, UR9, 0x9, URZ ;  /* 0x00000009091a7899 */ /* 0x000fe4000800063f */
[----:B------:R-:W-:Y:S02]  /*49e0*/  ULOP3.LUT UR9, UR9, 0xfffffffc, URZ, 0xc0, !UPT ;  /* 0xfffffffc09097892 */ /* 0x000fe4000f8ec03f */
[----:B------:R-:W-:Y:S02]  /*49f0*/  UISETP.GT.U32.AND UP0, UPT, UR8, 0xffff, UPT ;  /* 0x0000ffff0800788c */ /* 0x000fe4000bf04070 */
[----:B------:R-:W-:Y:S02]  /*4a00*/  ULOP3.LUT UR11, UR9, 0x1, URZ, 0xfc, !UPT ;  /* 0x00000001090b7892 */ /* 0x000fe4000f8efc3f */
[----:B------:R-:W-:Y:S02]  /*4a10*/  ULOP3.LUT UR12, UR9, 0x2, URZ, 0xfc, !UPT ;  /* 0x00000002090c7892 */ /* 0x000fe4000f8efc3f */
[----:B------:R-:W-:-:S02]  /*4a20*/  USHF.L.U32 UR10, UR13, UR9, URZ ;  /* 0x000000090d0a7299 */ /* 0x000fc4000800063f */
[----:B------:R-:W-:Y:S02]  /*4a30*/  ULOP3.LUT UR9, UR9, 0x3, URZ, 0xfc, !UPT ;  /* 0x0000000309097892 */ /* 0x000fe4000f8efc3f */
[----:B------:R-:W-:Y:S02]  /*4a40*/  USHF.L.U32 UR11, UR13, UR11, URZ ;  /* 0x0000000b0d0b7299 */ /* 0x000fe4000800063f */
[----:B------:R-:W-:Y:S02]  /*4a50*/  USHF.L.U32 UR12, UR13, UR12, URZ ;  /* 0x0000000c0d0c7299 */ /* 0x000fe4000800063f */
[----:B------:R-:W-:Y:S02]  /*4a60*/  USEL UR8, UR8, 0xffff, !UP0 ;  /* 0x0000ffff08087887 */ /* 0x000fe4000c000000 */
[----:B------:R-:W-:Y:S02]  /*4a70*/  USHF.L.U32 UR9, UR13, UR9, URZ ;  /* 0x000000090d097299 */ /* 0x000fe4000800063f */
[----:B------:R-:W-:-:S02]  /*4a80*/  ULOP3.LUT UR10, UR12, UR10, UR11, 0xfe, !UPT ;  /* 0x0000000a0c0a7292 */ /* 0x000fc4000f8efe0b */
[----:B------:R-:W-:Y:S02]  /*4a90*/  ULOP3.LUT UR8, UR8, 0xffff, URZ, 0xc0, !UPT ;  /* 0x0000ffff08087892 */ /* 0x000fe4000f8ec03f */
[----:B------:R-:W-:Y:S02]  /*4aa0*/  ULOP3.LUT UR6, UR6, 0x30, URZ, 0xc0, !UPT ;  /* 0x0000003006067892 */ /* 0x000fe4000f8ec03f */
[----:B------:R-:W-:Y:S02]  /*4ab0*/  ULOP3.LUT UR13, UR10, UR9, URZ, 0xfc, !UPT ;  /* 0x000000090a0d7292 */ /* 0x000fe4000f8efc3f */
[----:B------:R-:W-:-:S12]  /*4ac0*/  USHF.L.U32 UR18, UR18, UR8, URZ ;  /* 0x0000000812127299 */ /* 0x000fd8000800063f */
.L_x_118:
[----:B------:R-:W-:-:S03]  /*4ad0*/  UMOV UR8, 0xffffffff ;  /* 0xffffffff00087882 */ /* 0x000fc60000000000 */
[----:B------:R-:W-:Y:S05]  /*4ae0*/  BRA.DIV UR8, `(.L_x_107) ;  /* 0x0000001608687947 */ /* 0x000fea000b800000 */
[----:B------:R-:W-:-:S13]  /*4af0*/  ELECT P6, URZ, PT ;  /* 0x00000000003f782f */ /* 0x000fda00038c0000 */
.L_x_141:
[----:B------:R-:W0:Y:S01]  /*4b00*/  LDC R3, c[0x0][0x28c] ;  /* 0x0000a300ff037b82 */ /* 0x000e220000000800 */
[----:B------:R-:W-:Y:S01]  /*4b10*/  BSSY B1, `(.L_x_108) ;  /* 0x000003e000017945 */ /* 0x000fe20003800000 */
[----:B0-----:R-:W-:-:S13]  /*4b20*/  ISETP.LT.OR P6, PT, R3, 0x1, !P6 ;  /* 0x000000010300780c */ /* 0x001fda00077c1670 */
[----:B------:R-:W-:Y:S05]  /*4b30*/  @P6 BRA `(.L_x_109) ;  /* 0x0000000000ec6947 */ /* 0x000fea0003800000 */
[----:B------:R-:W-:Y:S01]  /*4b40*/  LEA R19, R19, UR27, 0x1 ;  /* 0x0000001b13137c11 */ /* 0x000fe2000f8e08ff */
[----:B------:R-:W-:Y:S01]  /*4b50*/  IMAD.MOV.U32 R12, RZ, RZ, RZ ;  /* 0x000000ffff0c7224 */ /* 0x000fe200078e00ff */
[----:B------:R-:W-:Y:S01]  /*4b60*/  LEA R22, R22, UR6, 0x6 ;  /* 0x0000000616167c11 */ /* 0x000fe2000f8e30ff */
[----:B------:R-:W-:Y:S02]  /*4b70*/  IMAD.U32 R13, RZ, RZ, UR28 ;  /* 0x0000001cff0d7e24 */ /* 0x000fe4000f8e00ff */
[----:B------:R-:W-:Y:S02]  /*4b80*/  IMAD.MOV.U32 R3, RZ, RZ, R0 ;  /* 0x000000ffff037224 */ /* 0x000fe400078e0000 */
[----:B------:R-:W-:Y:S02]  /*4b90*/  IMAD.MOV.U32 R4, RZ, RZ, R7 ;  /* 0x000000ffff047224 */ /* 0x000fe400078e0007 */
[----:B------:R-:W-:-:S07]  /*4ba0*/  IMAD.SHL.U32 R19, R19, 0x20, RZ ;  /* 0x0000002013137824 */ /* 0x000fce00078e00ff */
.L_x_113:
[----:B------:R-:W0:Y:S01]  /*4bb0*/  S2R R10, SR_CgaCtaId ;  /* 0x00000000000a7919 */ /* 0x000e220000008800 */
[----:B------:R-:W-:Y:S01]  /*4bc0*/  MOV R5, 0x400 ;  /* 0x0000040000057802 */ /* 0x000fe20000000f00 */
[----:B------:R-:W1:Y:S03]  /*4bd0*/  @!P2 LDC R9, c[0x0][0x500] ;  /* 0x00014000ff09ab82 */ /* 0x000e660000000800 */
[----:B0-----:R-:W-:Y:S02]  /*4be0*/  LEA R11, R10, R5, 0x18 ;  /* 0x000000050a0b7211 */ /* 0x001fe400078ec0ff */
[----:B------:R-:W-:-:S03]  /*4bf0*/  SHF.L.U32 R5, R3, 0x1f, RZ ;  /* 0x0000001f03057819 */ /* 0x000fc600000006ff */
[----:B------:R-:W-:-:S04]  /*4c00*/  IMAD R10, R4, 0x8, R11 ;  /* 0x00000008040a7824 */ /* 0x000fc800078e020b */
[----:B------:R-:W0:Y:S02]  /*4c10*/  SYNCS.PHASECHK.TRANS64.TRYWAIT P1, [R10+URZ+0x70], R5 ;  /* 0x000070050a0075a7 */ /* 0x000e24000802017f */
[----:B01----:R-:W-:Y:S05]  /*4c20*/  @!P1 BRA `(.L_x_110) ;  /* 0x0000001400389947 */ /* 0x003fea0003800000 */
.L_x_142:
[----:B0-----:R-:W-:Y:S01]  /*4c30*/  PRMT R5, R6, 0x9910, RZ ;  /* 0x0000991006057816 */ /* 0x001fe200000000ff */
[----:B------:R0:W-:Y:S03]  /*4c40*/  @!P2 SYNCS.ARRIVE.TRANS64 RZ, [R10+URZ], R9 ;  /* 0x000000090affa9a7 */ /* 0x0001e6000800003f */
[----:B------:R-:W-:-:S13]  /*4c50*/  ISETP.NE.AND P1, PT, R5, 0x2, PT ;  /* 0x000000020500780c */ /* 0x000fda0003f25270 */
[----:B0-----:R-:W-:Y:S05]  /*4c60*/  @P1 BRA `(.L_x_111) ;  /* 0x0000000000041947 */ /* 0x001fea0003800000 */
[----:B------:R-:W-:Y:S01]  /*4c70*/  BPT.TRAP 0x1 ;  /* 0x000000040000795c */ /* 0x000fe20000300000 */
.L_x_111:
[----:B------:R-:W-:Y:S05]  /*4c80*/  @P0 BRA `(.L_x_112) ;  /* 0x0000000000040947 */ /* 0x000fea0003800000 */
[----:B------:R-:W-:Y:S01]  /*4c90*/  BPT.TRAP 0x1 ;  /* 0x000000040000795c */ /* 0x000fe20000300000 */
.L_x_112:
[----:B------:R-:W-:Y:S01]  /*4ca0*/  R2UR UR8, R4 ;  /* 0x00000000040872ca */ /* 0x000fe200000e0000 */
[----:B------:R-:W-:Y:S01]  /*4cb0*/  VIADD R13, R13, 0xffffffff ;  /* 0xffffffff0d0d7836 */ /* 0x000fe20000000000 */
[----:B------:R-:W-:Y:S01]  /*4cc0*/  R2UR UR15, R11 ;  /* 0x000000000b0f72ca */ /* 0x000fe200000e0000 */
[----:B------:R-:W-:Y:S01]  /*4cd0*/  UIADD3 UR14, UP0, UR24, 0xf0, URZ ;  /* 0x000000f0180e7890 */ /* 0x000fe2000ff1e03f */
[----:B------:R-:W-:Y:S01]  /*4ce0*/  R2UR UR22, R19 ;  /* 0x00000000131672ca */ /* 0x000fe200000e0000 */
[----:B------:R-:W-:Y:S01]  /*4cf0*/  UIADD3 UR30, UP1, UR24, 0x1f0, URZ ;  /* 0x000001f0181e7890 */ /* 0x000fe2000ff3e03f */
[----:B------:R-:W-:Y:S01]  /*4d00*/  R2UR UR9, R10 ;  /* 0x000000000a0972ca */ /* 0x000fe200000e0000 */
[----:B------:R-:W-:Y:S01]  /*4d10*/  UPRMT UR19, URZ, 0x5410, UR18 ;  /* 0x000054103f137896 */ /* 0x000fe20008000012 */
[----:B------:R-:W-:Y:S01]  /*4d20*/  R2UR UR10, R12 ;  /* 0x000000000c0a72ca */ /* 0x000fe200000e0000 */
[----:B------:R-:W-:Y:S01]  /*4d30*/  VIADD R4, R4, 0x1 ;  /* 0x0000000104047836 */ /* 0x000fe20000000000 */
[----:B------:R-:W-:Y:S01]  /*4d40*/  R2UR UR12, R2 ;  /* 0x00000000020c72ca */ /* 0x000fe200000e0000 */
[----:B------:R-:W-:Y:S01]  /*4d50*/  UPRMT UR29, URZ, 0x5410, UR13 ;  /* 0x000054103f1d7896 */ /* 0x000fe2000800000d */
[----:B------:R-:W-:Y:S01]  /*4d60*/  R2UR UR23, R22 ;  /* 0x00000000161772ca */ /* 0x000fe200000e0000 */
[----:B------:R-:W-:Y:S01]  /*4d70*/  USHF.L.U32 UR8, UR8, 0xb, URZ ;  /* 0x0000000b08087899 */ /* 0x000fe2000800063f */
[----:B------:R-:W-:Y:S01]  /*4d80*/  ISETP.GT.AND P3, PT, R13, 0x1, PT ;  /* 0x000000010d00780c */ /* 0x000fe20003f64270 */
[----:B------:R-:W-:Y:S01]  /*4d90*/  UIADD3.X UR31, URZ, UR25, URZ, UP1, !UPT ;  /* 0x000000193f1f7290 */ /* 0x000fe20008ffe43f */
[----:B------:R-:W-:Y:S01]  /*4da0*/  ISETP.NE.AND P1, PT, R4, 0xe, PT ;  /* 0x0000000e0400780c */ /* 0x000fe20003f25270 */
[----:B------:R-:W-:Y:S01]  /*4db0*/  ULEA UR11, UR27, UR8, 0xa ;  /* 0x000000081b0b7291 */ /* 0x000fe2000f8e503f */
[----:B------:R-:W-:Y:S01]  /*4dc0*/  VIADD R12, R12, 0x20 ;  /* 0x000000200c0c7836 */ /* 0x000fe20000000000 */
[----:B------:R-:W-:Y:S01]  /*4dd0*/  ULOP3.LUT UR8, UR8, 0x600, UR26, 0xf8, !UPT ;  /* 0x0000060008087892 */ /* 0x000fe2000f8ef81a */
[----:B------:R-:W-:Y:S01]  /*4de0*/  SEL R10, RZ, 0x1, P1 ;  /* 0x00000001ff0a7807 */ /* 0x000fe20000800000 */
[----:B------:R-:W-:Y:S01]  /*4df0*/  ULEA UR11, UR11, UR15, 0x2 ;  /* 0x0000000f0b0b7291 */ /* 0x000fe2000f8e103f */
[----:B------:R-:W-:Y:S01]  /*4e00*/  SEL R4, R4, RZ, P1 ;  /* 0x000000ff04047207 */ /* 0x000fe20000800000 */
[----:B------:R-:W-:Y:S01]  /*4e10*/  ULEA UR8, UR8, UR15, 0x2 ;  /* 0x0000000f08087291 */ /* 0x000fe2000f8e103f */
[----:B------:R-:W-:Y:S01]  /*4e20*/  LOP3.LUT R3, R3, R10, RZ, 0x3c, !PT ;  /* 0x0000000a03037212 */ /* 0x000fe200078e3cff */
[----:B------:R-:W-:-:S02]  /*4e30*/  UIADD3 UR20, UR11, 0x200, URZ ;  /* 0x000002000b147890 */ /* 0x000fc4000fffe03f */
[----:B------:R-:W-:Y:S02]  /*4e40*/  UIADD3.X UR15, URZ, UR25, URZ, UP0, !UPT ;  /* 0x000000193f0f7290 */ /* 0x000fe400087fe43f */
[----:B------:R-:W-:Y:S01]  /*4e50*/  UIADD3 UR21, UR8, 0x1c200, URZ ;  /* 0x0001c20008157890 */ /* 0x000fe2000fffe03f */
[----:B------:R-:W-:Y:S01]  /*4e60*/  UMOV UR16, 0x0 ;  /* 0x0000000000107882 */ /* 0x000fe20000000000 */
[----:B------:R-:W-:Y:S01]  /*4e70*/  UMOV UR17, 0x10000000 ;  /* 0x1000000000117882 */ /* 0x000fe20000000000 */
[----:B------:R-:W-:Y:S01]  /*4e80*/  UMOV UR11, UR22 ;  /* 0x00000016000b7c82 */ /* 0x000fe20008000000 */
[----:B------:R-:W-:-:S03]  /*4e90*/  UMOV UR8, UR20 ;  /* 0x0000001400087c82 */ /* 0x000fc60008000000 */
[----:B------:R0:W-:Y:S02]  /*4ea0*/  UTMALDG.3D.MULTICAST [UR8], [UR14], UR19, desc[UR16] ;  /* 0x000010080e0073b4 */ /* 0x0001e40008011813 */
[----:B0-----:R-:W-:Y:S01]  /*4eb0*/  UMOV UR8, UR21 ;  /* 0x0000001500087c82 */ /* 0x001fe20008000000 */
[----:B------:R-:W-:Y:S02]  /*4ec0*/  UMOV UR11, UR23 ;  /* 0x00000017000b7c82 */ /* 0x000fe40008000000 */
[----:B------:R0:W-:Y:S02]  /*4ed0*/  UTMALDG.3D.MULTICAST [UR8], [UR30], UR29, desc[UR16] ;  /* 0x000010081e0073b4 */ /* 0x0001e4000801181d */
[----:B0-----:R-:W-:Y:S05]  /*4ee0*/  @P3 BRA `(.L_x_113) ;  /* 0xfffffffc00303947 */ /* 0x001fea000383ffff */
.L_x_109:
[----:B------:R-:W-:Y:S05]  /*4ef0*/  BSYNC B1 ;  /* 0x0000000000017941 */ /* 0x000fea0003800000 */
.L_x_108:
[----:B------:R-:W2:Y:S01]  /*4f00*/  LDL.64 R10, [R1] ;  /* 0x00000000010a7983 */ /* 0x000ea20000100a00 */
[----:B------:R-:W-:Y:S01]  /*4f10*/  LOP3.LUT P4, RZ, R8, 0xff, RZ, 0xc0, !PT ;  /* 0x000000ff08ff7812 */ /* 0x000fe2000788c0ff */
[----:B------:R-:W-:Y:S01]  /*4f20*/  VIADD R4, R7, UR40 ;  /* 0x0000002807047c36 */ /* 0x000fe20008000000 */
[----:B------:R-:W-:Y:S01]  /*4f30*/  ULDC.64 UR8, c[0x0][0x650] ;  /* 0x0001940000087ab9 */ /* 0x000fe20000000a00 */
[----:B------:R-:W-:Y:S01]  /*4f40*/  IMAD.U32 R5, RZ, RZ, UR40 ;  /* 0x00000028ff057e24 */ /* 0x000fe2000f8e00ff */
[----:B------:R-:W-:Y:S01]  /*4f50*/  UISETP.GE.U32.AND UP0, UPT, UR40, 0xe, UPT ;  /* 0x0000000e2800788c */ /* 0x000fe2000bf06070 */
[----:B------:R-:W-:Y:S01]  /*4f60*/  BSSY B1, `(.L_x_114) ;  /* 0x0000070000017945 */ /* 0x000fe20003800000 */
[----:B------:R-:W-:Y:S01]  /*4f70*/  SHF.R.U32.HI R2, RZ, 0x1, R4 ;  /* 0x00000001ff027819 */ /* 0x000fe20000011604 */
[----:B------:R-:W-:Y:S01]  /*4f80*/  IMAD.MOV.U32 R19, RZ, RZ, -0x1 ;  /* 0xffffffffff137424 */ /* 0x000fe200078e00ff */
[----:B------:R-:W-:Y:S01]  /*4f90*/  ISETP.GT.U32.AND P1, PT, R4, 0xd, PT ;  /* 0x0000000d0400780c */ /* 0x000fe20003f24070 */
[----:B------:R-:W-:Y:S01]  /*4fa0*/  IMAD.MOV.U32 R22, RZ, RZ, -0x1 ;  /* 0xffffffffff167424 */ /* 0x000fe200078e00ff */
[----:B------:R-:W-:-:S02]  /*4fb0*/  PLOP3.LUT P3, PT, PT, PT, UP0, 0x80, 0x0 ;  /* 0x000000000000781c */ /* 0x000fc40003f6f008 */
[----:B------:R-:W-:Y:S01]  /*4fc0*/  ISETP.LT.U32.AND P1, PT, R5, 0xe, P1 ;  /* 0x0000000e0500780c */ /* 0x000fe20000f21070 */
[----:B------:R-:W0:Y:S01]  /*4fd0*/  @P4 S2R R8, SR_CgaCtaId ;  /* 0x0000000000084919 */ /* 0x000e220000008800 */
[----:B------:R-:W-:-:S04]  /*4fe0*/  @P4 MOV R3, 0x400 ;  /* 0x0000040000034802 */ /* 0x000fc80000000f00 */
[----:B0-----:R-:W-:Y:S01]  /*4ff0*/  @P4 LEA R8, R8, R3, 0x18 ;  /* 0x0000000308084211 */ /* 0x001fe200078ec0ff */
[----:B------:R-:W-:-:S03]  /*5000*/  IMAD.WIDE.U32 R2, R2, -0x6db6db6d, RZ ;  /* 0x9249249302027825 */ /* 0x000fc600078e00ff */
[----:B------:R0:W-:Y:S01]  /*5010*/  @P4 SYNCS.ARRIVE.TRANS64.A1T0 RZ, [R8+URZ+0x118], RZ ;  /* 0x000118ff08ff49a7 */ /* 0x0001e2000810003f */
[----:B------:R-:W-:Y:S01]  /*5020*/  IMAD.MOV.U32 R2, RZ, RZ, -0x1 ;  /* 0xffffffffff027424 */ /* 0x000fe200078e00ff */
[----:B------:R-:W-:Y:S02]  /*5030*/  SHF.R.U32.HI R5, RZ, 0x2, R3 ;  /* 0x00000002ff057819 */ /* 0x000fe40000011603 */
[----:B------:R-:W-:-:S03]  /*5040*/  SEL R3, RZ, 0x1, !P1 ;  /* 0x00000001ff037807 */ /* 0x000fc60004800000 */
[----:B------:R-:W-:Y:S01]  /*5050*/  IMAD R7, R5, -0xe, R4 ;  /* 0xfffffff205077824 */ /* 0x000fe200078e0204 */
[----:B------:R-:W-:Y:S02]  /*5060*/  LOP3.LUT R0, R0, R3, RZ, 0x3c, !PT ;  /* 0x0000000300007212 */ /* 0x000fe400078e3cff */
[----:B------:R-:W-:Y:S02]  /*5070*/  PRMT R3, RZ, 0x7610, R3 ;  /* 0x00007610ff037816 */ /* 0x000fe40000000003 */
[----:B------:R-:W-:Y:S02]  /*5080*/  @P3 LOP3.LUT R0, R0, 0x1, R5, 0x78, !PT ;  /* 0x0000000100003812 */ /* 0x000fe400078e7805 */
[----:B0-----:R-:W-:Y:S02]  /*5090*/  PRMT R8, RZ, 0x7610, R8 ;  /* 0x00007610ff087816 */ /* 0x001fe40000000008 */
[----:B--2---:R-:W-:-:S04]  /*50a0*/  IADD3 R18, P4, R18, R10, RZ ;  /* 0x0000000a12127210 */ /* 0x004fc80007f9e0ff */
[----:B------:R-:W-:Y:S01]  /*50b0*/  ISETP.GE.U32.AND P1, PT, R18, UR8, PT ;  /* 0x0000000812007c0c */ /* 0x000fe2000bf26070 */
[----:B------:R-:W-:-:S05]  /*50c0*/  IMAD.X R17, R17, 0x1, R23, P4 ;  /* 0x0000000111117824 */ /* 0x000fca00020e0617 */
[----:B------:R-:W-:-:S13]  /*50d0*/  ISETP.GE.U32.AND.EX P1, PT, R17, UR9, PT, P1 ;  /* 0x0000000911007c0c */ /* 0x000fda000bf26110 */
[----:B------:R-:W-:Y:S05]  /*50e0*/  @P1 BRA `(.L_x_115) ;  /* 0x00000004005c1947 */ /* 0x000fea0003800000 */
[----:B------:R-:W0:Y:S01]  /*50f0*/  S2R R11, SR_CTAID.X ;  /* 0x00000000000b7919 */ /* 0x000e220000002500 */
[----:B------:R-:W-:Y:S01]  /*5100*/  ULDC.64 UR8, c[0x0][0x628] ;  /* 0x00018a0000087ab9 */ /* 0x000fe20000000a00 */
[----:B------:R-:W1:Y:S01]  /*5110*/  LDC R12, c[0x0][0x144] ;  /* 0x00005100ff0c7b82 */ /* 0x000e620000000800 */
[----:B------:R-:W-:Y:S01]  /*5120*/  ISETP.NE.U32.AND P1, PT, RZ, UR8, PT ;  /* 0x00000008ff007c0c */ /* 0x000fe2000bf25070 */
[----:B------:R-:W2:Y:S01]  /*5130*/  S2R R9, SR_CTAID.Y ;  /* 0x0000000000097919 */ /* 0x000ea20000002600 */
[----:B------:R-:W-:Y:S01]  /*5140*/  ULDC UR10, c[0x0][0x150] ;  /* 0x00005400000a7ab9 */ /* 0x000fe20000000800 */
[----:B------:R-:W-:Y:S01]  /*5150*/  ULDC UR11, c[0x0][0x630] ;  /* 0x00018c00000b7ab9 */ /* 0x000fe20000000800 */
[----:B------:R-:W-:Y:S01]  /*5160*/  ISETP.NE.AND.EX P1, PT, RZ, UR9, PT, P1 ;  /* 0x00000009ff007c0c */ /* 0x000fe2000bf25310 */
[----:B------:R-:W-:Y:S01]  /*5170*/  IMAD.MOV.U32 R2, RZ, RZ, R18 ;  /* 0x000000ffff027224 */ /* 0x000fe200078e0012 */
[----:B0-----:R-:W-:-:S05]  /*5180*/  I2FP.F32.U32 R3, R11 ;  /* 0x0000000b00037245 */ /* 0x001fca0000201000 */
[----:B------:R-:W-:Y:S01]  /*5190*/  FMUL R14, R3, UR10 ;  /* 0x0000000a030e7c20 */ /* 0x000fe20008400000 */
[----:B------:R-:W-:-:S05]  /*51a0*/  IMAD.MOV.U32 R3, RZ, RZ, R17 ;  /* 0x000000ffff037224 */ /* 0x000fca00078e0011 */
[----:B--2---:R-:W-:Y:S05]  /*51b0*/  @!P1 BRA `(.L_x_116) ;  /* 0x0000000000289947 */ /* 0x004fea0003800000 */
[----:B------:R-:W-:Y:S02]  /*51c0*/  ULDC UR10, c[0x0][0x634] ;  /* 0x00018d00000a7ab9 */ /* 0x000fe40000000800 */
[----:B------:R-:W-:-:S05]  /*51d0*/  IADD3 R3, P1, R18, UR10, RZ ;  /* 0x0000000a12037c10 */ /* 0x000fca000ff3e0ff */
[----:B------:R-:W-:-:S04]  /*51e0*/  IMAD.X R13, RZ, RZ, R17, P1 ;  /* 0x000000ffff0d7224 */ /* 0x000fc800008e0611 */
[----:B------:R-:W-:-:S04]  /*51f0*/  IMAD.WIDE.U32 R4, R13, UR8, RZ ;  /* 0x000000080d047c25 */ /* 0x000fc8000f8e00ff */
[----:B------:R-:W-:-:S04]  /*5200*/  IMAD.WIDE.U32 R4, P1, R3, UR9, R4 ;  /* 0x0000000903047c25 */ /* 0x000fc8000f820004 */
[----:B------:R-:W-:-:S04]  /*5210*/  IMAD.WIDE.U32 R2, R3, UR8, RZ ;  /* 0x0000000803027c25 */ /* 0x000fc8000f8e00ff */
[----:B------:R-:W-:Y:S01]  /*5220*/  IMAD.MOV.U32 R2, RZ, RZ, R5 ;  /* 0x000000ffff027224 */ /* 0x000fe200078e0005 */
[----:B------:R-:W-:Y:S01]  /*5230*/  IADD3 RZ, P3, R3, R4, RZ ;  /* 0x0000000403ff7210 */ /* 0x000fe20007f7e0ff */
[----:B------:R-:W-:-:S04]  /*5240*/  IMAD.X R3, RZ, RZ, RZ, P1 ;  /* 0x000000ffff037224 */ /* 0x000fc800008e06ff */
[----:B------:R-:W-:-:S08]  /*5250*/  IMAD.WIDE.U32.X R2, R13, UR9, R2, P3 ;  /* 0x000000090d027c25 */ /* 0x000fd000098e0402 */
.L_x_116:
[--C-:B------:R-:W-:Y:S01]  /*5260*/  SHF.R.U64 R10, R2, UR11, R3.reuse ;  /* 0x0000000b020a7c19 */ /* 0x100fe20008001203 */
[----:B------:R-:W0:Y:S01]  /*5270*/  F2I.U32.TRUNC.NTZ R14, R14 ;  /* 0x0000000e000e7305 */ /* 0x000e22000020f000 */
[----:B------:R-:W-:Y:S01]  /*5280*/  SHF.R.U32.HI R2, RZ, UR11, R3 ;  /* 0x0000000bff027c19 */ /* 0x000fe20008011603 */
[----:B------:R-:W-:Y:S01]  /*5290*/  ULDC.64 UR8, c[0x0][0x620] ;  /* 0x0001880000087ab9 */ /* 0x000fe20000000a00 */
[----:B------:R-:W-:Y:S01]  /*52a0*/  IADD3 R5, P1, RZ, -R10, RZ ;  /* 0x8000000aff057210 */ /* 0x000fe20007f3e0ff */
[----:B------:R-:W-:Y:S01]  /*52b0*/  IMAD.MOV.U32 R3, RZ, RZ, R17 ;  /* 0x000000ffff037224 */ /* 0x000fe200078e0011 */
[----:B------:R-:W-:-:S03]  /*52c0*/  ULDC.64 UR10, c[0x0][0x640] ;  /* 0x00019000000a7ab9 */ /* 0x000fc60000000a00 */
[----:B------:R-:W-:Y:S01]  /*52d0*/  IMAD.X R2, RZ, RZ, ~R2, P1 ;  /* 0x000000ffff027224 */ /* 0x000fe200008e0e02 */
[----:B------:R-:W-:-:S03]  /*52e0*/  ISETP.NE.U32.AND P1, PT, RZ, UR10, PT ;  /* 0x0000000aff007c0c */ /* 0x000fc6000bf25070 */
[----:B------:R-:W-:Y:S01]  /*52f0*/  IMAD R4, R2, UR8, RZ ;  /* 0x0000000802047c24 */ /* 0x000fe2000f8e02ff */
[----:B------:R-:W-:Y:S01]  /*5300*/  ISETP.NE.AND.EX P1, PT, RZ, UR11, PT, P1 ;  /* 0x0000000bff007c0c */ /* 0x000fe2000bf25310 */
[----:B------:R-:W-:-:S04]  /*5310*/  IMAD.MOV.U32 R2, RZ, RZ, R18 ;  /* 0x000000ffff027224 */ /* 0x000fc800078e0012 */
[----:B------:R-:W-:Y:S01]  /*5320*/  IMAD.WIDE.U32 R2, R5, UR8, R2 ;  /* 0x0000000805027c25 */ /* 0x000fe2000f8e0002 */
[----:B------:R-:W-:-:S03]  /*5330*/  ULDC UR8, c[0x0][0x618] ;  /* 0x0001860000087ab9 */ /* 0x000fc60000000800 */
[----:B------:R-:W-:Y:S01]  /*5340*/  IMAD R5, R5, UR9, R4 ;  /* 0x0000000905057c24 */ /* 0x000fe2000f8e0204 */
[----:B------:R-:W-:Y:S01]  /*5350*/  ULDC UR9, c[0x0][0x154] ;  /* 0x0000550000097ab9 */ /* 0x000fe20000000800 */
[----:B0-----:R-:W-:Y:S02]  /*5360*/  IMAD.MOV R4, RZ, RZ, -R14 ;  /* 0x000000ffff047224 */ /* 0x001fe400078e0a0e */
[----:B------:R-:W0:Y:S01]  /*5370*/  LDC R14, c[0x0][0x148] ;  /* 0x00005200ff0e7b82 */ /* 0x000e220000000800 */
[----:B------:R-:W-:Y:S02]  /*5380*/  IMAD.IADD R3, R3, 0x1, R5 ;  /* 0x0000000103037824 */ /* 0x000fe400078e0205 */
[----:B-1----:R-:W-:Y:S01]  /*5390*/  IMAD R11, R12, R4, R11 ;  /* 0x000000040c0b7224 */ /* 0x002fe200078e020b */
[----:B------:R-:W-:Y:S02]  /*53a0*/  I2FP.F32.U32 R4, R9 ;  /* 0x0000000900047245 */ /* 0x000fe40000201000 */
[----:B------:R-:W-:-:S02]  /*53b0*/  SHF.R.U64 R12, R2, UR8, R3 ;  /* 0x00000008020c7c19 */ /* 0x000fc40008001203 */
[----:B------:R-:W-:Y:S01]  /*53c0*/  SHF.R.U32.HI R3, RZ, UR8, R3 ;  /* 0x00000008ff037c19 */ /* 0x000fe20008011603 */
[----:B------:R-:W-:Y:S01]  /*53d0*/  FMUL R4, R4, UR9 ;  /* 0x0000000904047c20 */ /* 0x000fe20008400000 */
[----:B------:R-:W-:Y:S02]  /*53e0*/  ULDC UR8, c[0x0][0x608] ;  /* 0x0001820000087ab9 */ /* 0x000fe40000000800 */
[--C-:B------:R-:W-:Y:S01]  /*53f0*/  SHF.R.U64 R15, R12, UR8, R3.reuse ;  /* 0x000000080c0f7c19 */ /* 0x100fe20008001203 */
[----:B------:R1:W2:Y:S01]  /*5400*/  F2I.U32.TRUNC.NTZ R20, R4 ;  /* 0x0000000400147305 */ /* 0x0002a2000020f000 */
[----:B------:R-:W-:Y:S01]  /*5410*/  SHF.R.U32.HI R2, RZ, UR8, R3 ;  /* 0x00000008ff027c19 */ /* 0x000fe20008011603 */
[----:B------:R-:W-:-:S03]  /*5420*/  ULDC UR8, c[0x0][0x658] ;  /* 0x0001960000087ab9 */ /* 0x000fc60000000800 */
[--C-:B------:R-:W-:Y:S02]  /*5430*/  SHF.R.U64 R13, R15, UR8, R2.reuse ;  /* 0x000000080f0d7c19 */ /* 0x100fe40008001202 */
[----:B------:R-:W-:-:S03]  /*5440*/  SHF.R.U32.HI R19, RZ, UR8, R2 ;  /* 0x00000008ff137c19 */ /* 0x000fc60008011602 */
[----:B------:R-:W-:Y:S02]  /*5450*/  IMAD.MOV.U32 R2, RZ, RZ, R13 ;  /* 0x000000ffff027224 */ /* 0x000fe400078e000d */
[----:B------:R-:W-:Y:S01]  /*5460*/  IMAD.MOV.U32 R3, RZ, RZ, R19 ;  /* 0x000000ffff037224 */ /* 0x000fe200078e0013 */
[----:B-1----:R-:W-:Y:S06]  /*5470*/  @!P1 BRA `(.L_x_117) ;  /* 0x0000000000289947 */ /* 0x002fec0003800000 */
        /* <DEDUP_REMOVED lines=10> */
.L_x_117:
[----:B------:R-:W1:Y:S01]  /*5520*/  LDC R4, c[0x0][0x65c] ;  /* 0x00019700ff047b82 */ /* 0x000e620000000800 */
[----:B------:R-:W-:Y:S01]  /*5530*/  ULDC UR8, c[0x0][0x648] ;  /* 0x0001920000087ab9 */ /* 0x000fe20000000800 */
[----:B------:R-:W-:Y:S01]  /*5540*/  LOP3.LUT R15, R15, UR7, RZ, 0xc0, !PT ;  /* 0x000000070f0f7c12 */ /* 0x000fe2000f8ec0ff */
[----:B--2---:R-:W-:Y:S01]  /*5550*/  IMAD.MOV R20, RZ, RZ, -R20 ;  /* 0x000000ffff147224 */ /* 0x004fe200078e0a14 */
[----:B------:R-:W-:Y:S01]  /*5560*/  SHF.R.U64 R2, R2, UR8, R3 ;  /* 0x0000000802027c19 */ /* 0x000fe20008001203 */
[----:B------:R-:W-:Y:S01]  /*5570*/  ULDC UR8, c[0x0][0x638] ;  /* 0x00018e0000087ab9 */ /* 0x000fe20000000800 */
[----:B------:R-:W-:Y:S01]  /*5580*/  LOP3.LUT R12, R12, UR4, RZ, 0xc0, !PT ;  /* 0x000000040c0c7c12 */ /* 0x000fe2000f8ec0ff */
[----:B------:R-:W-:Y:S01]  /*5590*/  ULDC UR9, c[0x0][0x610] ;  /* 0x0001840000097ab9 */ /* 0x000fe20000000800 */
[----:B------:R-:W-:Y:S01]  /*55a0*/  IMAD.MOV.U32 R3, RZ, RZ, 0x1 ;  /* 0x00000001ff037424 */ /* 0x000fe200078e00ff */
[----:B-1----:R-:W-:Y:S01]  /*55b0*/  ISETP.NE.AND P1, PT, R4, 0x1, PT ;  /* 0x000000010400780c */ /* 0x002fe20003f25270 */
[----:B------:R-:W-:-:S02]  /*55c0*/  IMAD.MOV R4, RZ, RZ, -R2 ;  /* 0x000000ffff047224 */ /* 0x000fc400078e0a02 */
[----:B------:R-:W-:Y:S02]  /*55d0*/  IMAD R2, R2, UR5, R15 ;  /* 0x0000000502027c24 */ /* 0x000fe4000f8e020f */
[----:B------:R-:W-:Y:S01]  /*55e0*/  IMAD R13, R4, UR8, R13 ;  /* 0x00000008040d7c24 */ /* 0x000fe2000f8e020d */
[----:B------:R-:W-:-:S07]  /*55f0*/  ULDC UR8, c[0x0][0x600] ;  /* 0x0001800000087ab9 */ /* 0x000fce0000000800 */
[----:B0-----:R-:W-:-:S04]  /*5600*/  @P1 IMAD R11, R14, R20, R9 ;  /* 0x000000140e0b1224 */ /* 0x001fc800078e0209 */
[----:B------:R-:W-:Y:S02]  /*5610*/  IMAD R11, R2, UR9, R11 ;  /* 0x00000009020b7c24 */ /* 0x000fe4000f8e020b */
[----:B------:R-:W-:-:S05]  /*5620*/  IMAD R2, R13, UR8, R12 ;  /* 0x000000080d027c24 */ /* 0x000fca000f8e020c */
[----:B------:R-:W-:Y:S02]  /*5630*/  SEL R22, R2, R11, !P1 ;  /* 0x0000000b02167207 */ /* 0x000fe40004800000 */
[----:B------:R-:W-:Y:S01]  /*5640*/  SEL R19, R11, R2, !P1 ;  /* 0x000000020b137207 */ /* 0x000fe20004800000 */
[----:B------:R-:W-:-:S07]  /*5650*/  IMAD.MOV.U32 R2, RZ, RZ, R10 ;  /* 0x000000ffff027224 */ /* 0x000fce00078e000a */
.L_x_115:
[----:B------:R-:W-:Y:S05]  /*5660*/  BSYNC B1 ;  /* 0x0000000000017941 */ /* 0x000fea0003800000 */
.L_x_114:
[----:B------:R-:W-:-:S13]  /*5670*/  LOP3.LUT P1, RZ, R3, 0xff, RZ, 0xc0, !PT ;  /* 0x000000ff03ff7812 */ /* 0x000fda000782c0ff */
[----:B------:R-:W-:Y:S05]  /*5680*/  @P1 BRA `(.L_x_118) ;  /* 0xfffffff400101947 */ /* 0x000fea000383ffff */
[----:B------:R-:W-:Y:S05]  /*5690*/  BSYNC B0 ;  /* 0x0000000000007941 */ /* 0x000fea0003800000 */
.L_x_106:
[----:B------:R-:W-:-:S03]  /*56a0*/  UMOV UR8, 0xffffffff ;  /* 0xffffffff00087882 */ /* 0x000fc60000000000 */
[----:B------:R-:W-:Y:S05]  /*56b0*/  BRA.DIV UR8, `(.L_x_119) ;  /* 0x0000000a08a87947 */ /* 0x000fea000b800000 */
[----:B------:R-:W-:-:S13]  /*56c0*/  ELECT P6, URZ, PT ;  /* 0x00000000003f782f */ /* 0x000fda00038c0000 */
.L_x_145:
[----:B------:R-:W-:Y:S04]  /*56d0*/  BSSY B0, `(.L_x_120) ;  /* 0x0000085000007945 */ /* 0x000fe80003800000 */
[----:B------:R-:W-:Y:S05]  /*56e0*/  @!P6 BRA `(.L_x_121) ;  /* 0x00000008000ce947 */ /* 0x000fea0003800000 */
[----:B------:R-:W-:-:S04]  /*56f0*/  LOP3.LUT R16, R16, 0x2, RZ, 0xfc, !PT ;  /* 0x0000000210107812 */ /* 0x000fc800078efcff */
[----:B------:R-:W-:-:S13]  /*5700*/  ISETP.NE.AND P0, PT, R16, 0x3, PT ;  /* 0x000000031000780c */ /* 0x000fda0003f05270 */
[----:B------:R-:W-:Y:S05]  /*5710*/  @!P0 BRA `(.L_x_122) ;  /* 0x0000000000048947 */ /* 0x000fea0003800000 */
[----:B------:R-:W-:Y:S01]  /*5720*/  BPT.TRAP 0x1 ;  /* 0x000000040000795c */ /* 0x000fe20000300000 */
.L_x_122:
[----:B------:R-:W0:Y:S01]  /*5730*/  S2R R3, SR_CgaCtaId ;  /* 0x0000000000037919 */ /* 0x000e220000008800 */
[----:B------:R-:W-:Y:S02]  /*5740*/  MOV R2, 0x400 ;  /* 0x0000040000027802 */ /* 0x000fe40000000f00 */
[----:B------:R-:W-:Y:S02]  /*5750*/  SHF.L.U32 R4, R0, 0x1f, RZ ;  /* 0x0000001f00047819 */ /* 0x000fe400000006ff */
[----:B0-----:R-:W-:-:S05]  /*5760*/  LEA R2, R3, R2, 0x18 ;  /* 0x0000000203027211 */ /* 0x001fca00078ec0ff */
[----:B------:R-:W-:-:S04]  /*5770*/  VIADD R2, R2, 0x70 ;  /* 0x0000007002027836 */ /* 0x000fc80000000000 */
[C---:B------:R-:W-:Y:S02]  /*5780*/  IMAD R9, R7.reuse, 0x8, R2 ;  /* 0x0000000807097824 */ /* 0x040fe400078e0202 */
[----:B------:R-:W-:Y:S02]  /*5790*/  VIADD R7, R7, 0x1 ;  /* 0x0000000107077836 */ /* 0x000fe40000000000 */
[----:B------:R-:W0:Y:S03]  /*57a0*/  SYNCS.PHASECHK.TRANS64.TRYWAIT P0, [R9+URZ], R4 ;  /* 0x00000004090075a7 */ /* 0x000e26000800017f */
[----:B------:R-:W-:-:S04]  /*57b0*/  ISETP.NE.AND P1, PT, R7, 0xe, PT ;  /* 0x0000000e0700780c */ /* 0x000fc80003f25270 */
[----:B------:R-:W-:Y:S02]  /*57c0*/  SEL R3, RZ, 0x1, P1 ;  /* 0x00000001ff037807 */ /* 0x000fe40000800000 */
[----:B------:R-:W-:Y:S02]  /*57d0*/  SEL R7, R7, RZ, P1 ;  /* 0x000000ff07077207 */ /* 0x000fe40000800000 */
[----:B------:R-:W-:-:S03]  /*57e0*/  LOP3.LUT R6, R0, R3, RZ, 0x3c, !PT ;  /* 0x0000000300067212 */ /* 0x000fc600078e3cff */
[----:B------:R-:W-:Y:S01]  /*57f0*/  IMAD R8, R7, 0x8, R2 ;  /* 0x0000000807087824 */ /* 0x000fe200078e0202 */
[----:B------:R-:W-:Y:S01]  /*5800*/  SHF.L.U32 R5, R6, 0x1f, RZ ;  /* 0x0000001f06057819 */ /* 0x000fe200000006ff */
[----:B0-----:R-:W-:Y:S06]  /*5810*/  @!P0 BRA `(.L_x_123) ;  /* 0x0000000800708947 */ /* 0x001fec0003800000 */
.L_x_146:
[----:B------:R-:W1:Y:S01]  /*5820*/  SYNCS.PHASECHK.TRANS64.TRYWAIT P0, [R8+URZ], R5 ;  /* 0x00000005080075a7 */ /* 0x000e62000800017f */
[----:B------:R-:W-:-:S05]  /*5830*/  VIADD R0, R7, 0x1 ;  /* 0x0000000107007836 */ /* 0x000fca0000000000 */
[----:B------:R-:W-:-:S04]  /*5840*/  ISETP.NE.AND P1, PT, R0, 0xe, PT ;  /* 0x0000000e0000780c */ /* 0x000fc80003f25270 */
[----:B------:R-:W-:Y:S02]  /*5850*/  SEL R3, RZ, 0x1, P1 ;  /* 0x00000001ff037807 */ /* 0x000fe40000800000 */
[----:B------:R-:W-:Y:S02]  /*5860*/  SEL R7, R0, RZ, P1 ;  /* 0x000000ff00077207 */ /* 0x000fe40000800000 */
[----:B------:R-:W-:-:S03]  /*5870*/  LOP3.LUT R6, R6, R3, RZ, 0x3c, !PT ;  /* 0x0000000306067212 */ /* 0x000fc600078e3cff */
[----:B0-----:R-:W-:Y:S01]  /*5880*/  IMAD R9, R7, 0x8, R2 ;  /* 0x0000000807097824 */ /* 0x001fe200078e0202 */
[----:B------:R-:W-:Y:S01]  /*5890*/  SHF.L.U32 R4, R6, 0x1f, RZ ;  /* 0x0000001f06047819 */ /* 0x000fe200000006ff */
[----:B-1----:R-:W-:Y:S06]  /*58a0*/  @!P0 BRA `(.L_x_124) ;  /* 0x0000000800608947 */ /* 0x002fec0003800000 */
.L_x_147:
        /* <DEDUP_REMOVED lines=9> */
.L_x_148:
        /* <DEDUP_REMOVED lines=9> */
.L_x_149:
        /* <DEDUP_REMOVED lines=9> */
.L_x_150:
        /* <DEDUP_REMOVED lines=9> */
.L_x_151:
        /* <DEDUP_REMOVED lines=9> */
.L_x_152:
        /* <DEDUP_REMOVED lines=9> */
.L_x_153:
        /* <DEDUP_REMOVED lines=9> */
.L_x_154:
        /* <DEDUP_REMOVED lines=9> */
.L_x_155:
        /* <DEDUP_REMOVED lines=9> */
.L_x_156:
[----:B------:R-:W1:Y:S01]  /*5dc0*/  SYNCS.PHASECHK.TRANS64.TRYWAIT P0, [R8+URZ], R5 ;  /* 0x00000005080075a7 */ /* 0x000e62000800017f */
[----:B------:R-:W-:-:S05]  /*5dd0*/  VIADD R0, R7, 0x1 ;  /* 0x0000000107007836 */ /* 0x000fca0000000000 */
[----:B------:R-:W-:-:S04]  /*5de0*/  ISETP.NE.AND P1, PT, R0, 0xe, PT ;  /* 0x0000000e0000780c */ /* 0x000fc80003f25270 */
[----:B------:R-:W-:Y:S02]  /*5df0*/  SEL R3, RZ, 0x1, P1 ;  /* 0x00000001ff037807 */ /* 0x000fe40000800000 */
[----:B------:R-:W-:Y:S02]  /*5e00*/  SEL R7, R0, RZ, P1 ;  /* 0x000000ff00077207 */ /* 0x000fe40000800000 */
[----:B0-----:R-:W-:-:S03]  /*5e10*/  LOP3.LUT R9, R6, R3, RZ, 0x3c, !PT ;  /* 0x0000000306097212 */ /* 0x001fc600078e3cff */
[----:B------:R-:W-:Y:S01]  /*5e20*/  IMAD R11, R7, 0x8, R2 ;  /* 0x00000008070b7824 */ /* 0x000fe200078e0202 */
[----:B------:R-:W-:Y:S01]  /*5e30*/  SHF.L.U32 R6, R9, 0x1f, RZ ;  /* 0x0000001f09067819 */ /* 0x000fe200000006ff */
[----:B-1----:R-:W-:Y:S06]  /*5e40*/  @!P0 BRA `(.L_x_134) ;  /* 0x0000000400c08947 */ /* 0x002fec0003800000 */
.L_x_157:
[----:B------:R-:W1:Y:S01]  /*5e50*/  SYNCS.PHASECHK.TRANS64.TRYWAIT P0, [R11+URZ], R6 ;  /* 0x000000060b0075a7 */ /* 0x000e62000800017f */
[----:B------:R-:W-:-:S05]  /*5e60*/  VIADD R0, R7, 0x1 ;  /* 0x0000000107007836 */ /* 0x000fca0000000000 */
[----:B------:R-:W-:-:S04]  /*5e70*/  ISETP.NE.AND P1, PT, R0, 0xe, PT ;  /* 0x0000000e0000780c */ /* 0x000fc80003f25270 */
[----:B------:R-:W-:Y:S02]  /*5e80*/  SEL R4, RZ, 0x1, P1 ;  /* 0x00000001ff047807 */ /* 0x000fe40000800000 */
[----:B------:R-:W-:Y:S02]  /*5e90*/  SEL R3, R0, RZ, P1 ;  /* 0x000000ff00037207 */ /* 0x000fe40000800000 */
[----:B------:R-:W-:Y:S01]  /*5ea0*/  LOP3.LUT R0, R9, R4, RZ, 0x3c, !PT ;  /* 0x0000000409007212 */ /* 0x000fe200078e3cff */
[----:B-1----:R-:W-:Y:S06]  /*5eb0*/  @!P0 BRA `(.L_x_135) ;  /* 0x0000000400b88947 */ /* 0x002fec0003800000 */
.L_x_158:
[----:B------:R-:W-:Y:S01]  /*5ec0*/  IMAD R3, R3, 0x8, R2 ;  /* 0x0000000803037824 */ /* 0x000fe200078e0202 */
[----:B------:R-:W-:-:S07]  /*5ed0*/  SHF.L.U32 R0, R0, 0x1f, RZ ;  /* 0x0000001f00007819 */ /* 0x000fce00000006ff */
.L_x_136:
[----:B--2---:R2:W3:Y:S02]  /*5ee0*/  SYNCS.PHASECHK.TRANS64.TRYWAIT P0, [R3+URZ], R0 ;  /* 0x00000000030075a7 */ /* 0x0044e4000800017f */
[----:B---3--:R-:W-:Y:S05]  /*5ef0*/  @!P0 NANOSLEEP.SYNCS 0x989680 ;  /* 0x009896800000895d */ /* 0x008fea0003900000 */
[----:B------:R-:W3:Y:S02]  /*5f00*/  @!P0 SYNCS.PHASECHK.TRANS64 P0, [R3+URZ], R0 ;  /* 0x00000000030085a7 */ /* 0x000ee4000800007f */
[----:B---3--:R-:W-:Y:S05]  /*5f10*/  @!P0 BRA `(.L_x_136) ;  /* 0xfffffffc00f08947 */ /* 0x008fea000383ffff */
.L_x_121:
[----:B------:R-:W-:Y:S05]  /*5f20*/  BSYNC B0 ;  /* 0x0000000000007941 */ /* 0x000fea0003800000 */
.L_x_120:
[----:B------:R-:W-:Y:S05]  /*5f30*/  EXIT ;  /* 0x000000000000794d */ /* 0x000fea0003800000 */
.L_x_20:
[----:B-1----:R1:W2:Y:S02]  /*5f40*/  SYNCS.PHASECHK.TRANS64.TRYWAIT P0, [R65+URZ], R0 ;  /* 0x00000000410075a7 */ /* 0x0022a4000800017f */
[----:B--2---:R-:W-:Y:S05]  /*5f50*/  @!P0 NANOSLEEP.SYNCS 0x989680 ;  /* 0x009896800000895d */ /* 0x004fea0003900000 */
[----:B------:R-:W2:Y:S02]  /*5f60*/  @!P0 SYNCS.PHASECHK.TRANS64 P0, [R65+URZ], R0 ;  /* 0x00000000410085a7 */ /* 0x000ea4000800007f */
[----:B--2---:R-:W-:Y:S05]  /*5f70*/  @!P0 BRA `(.L_x_20) ;  /* 0xfffffffc00f08947 */ /* 0x004fea000383ffff */
[----:B------:R-:W-:Y:S05]  /*5f80*/  BRA `(.L_x_137) ;  /* 0xffffffb8005c7947 */ /* 0x000fea000383ffff */
.L_x_25:
[----:B--2---:R2:W3:Y:S02]  /*5f90*/  SYNCS.PHASECHK.TRANS64.TRYWAIT P1, [R3+URZ], R0 ;  /* 0x00000000030075a7 */ /* 0x0044e4000802017f */
[----:B---3--:R-:W-:Y:S05]  /*5fa0*/  @!P1 NANOSLEEP.SYNCS 0x989680 ;  /* 0x009896800000995d */ /* 0x008fea0003900000 */
[----:B------:R-:W3:Y:S02]  /*5fb0*/  @!P1 SYNCS.PHASECHK.TRANS64 P1, [R3+URZ], R0 ;  /* 0x00000000030095a7 */ /* 0x000ee4000802007f */
[----:B---3--:R-:W-:Y:S05]  /*5fc0*/  @!P1 BRA `(.L_x_25) ;  /* 0xfffffffc00f09947 */ /* 0x008fea000383ffff */
[----:B------:R-:W-:Y:S05]  /*5fd0*/  BRA `(.L_x_24) ;  /* 0xffffffb800c07947 */ /* 0x000fea000383ffff */
.L_x_30:
[----:B--2---:R-:W-:-:S04]  /*5fe0*/  IMAD.U32 R5, RZ, RZ, UR4 ;  /* 0x00000004ff057e24 */ /* 0x004fc8000f8e00ff */
[----:B------:R2:W3:Y:S03]  /*5ff0*/  SYNCS.PHASECHK.TRANS64.TRYWAIT P1, [R5+URZ], R4 ;  /* 0x00000004050075a7 */ /* 0x0004e6000802017f */
[----:B---3--:R-:W-:Y:S05]  /*6000*/  @!P1 NANOSLEEP.SYNCS 0x989680 ;  /* 0x009896800000995d */ /* 0x008fea0003900000 */
[----:B------:R-:W3:Y:S02]  /*6010*/  @!P1 SYNCS.PHASECHK.TRANS64 P1, [R5+URZ], R4 ;  /* 0x00000004050095a7 */ /* 0x000ee4000802007f */
[----:B---3--:R-:W-:Y:S05]  /*6020*/  @!P1 BRA `(.L_x_30) ;  /* 0xfffffffc00ec9947 */ /* 0x008fea000383ffff */
[----:B------:R-:W-:Y:S05]  /*6030*/  BRA `(.L_x_29) ;  /* 0xffffffbc00787947 */ /* 0x000fea000383ffff */
.L_x_38:
[----:B-1----:R1:W2:Y:S02]  /*6040*/  SYNCS.PHASECHK.TRANS64.TRYWAIT P0, [R65+URZ+0x10], R0 ;  /* 0x00001000410075a7 */ /* 0x0022a4000800017f */
[----:B--2---:R-:W-:Y:S05]  /*6050*/  @!P0 NANOSLEEP.SYNCS 0x989680 ;  /* 0x009896800000895d */ /* 0x004fea0003900000 */
[----:B------:R-:W2:Y:S02]  /*6060*/  @!P0 SYNCS.PHASECHK.TRANS64 P0, [R65+URZ+0x10], R0 ;  /* 0x00001000410085a7 */ /* 0x000ea4000800007f */
[----:B--2---:R-:W-:Y:S05]  /*6070*/  @!P0 BRA `(.L_x_38) ;  /* 0xfffffffc00f08947 */ /* 0x004fea000383ffff */
[----:B------:R-:W-:Y:S05]  /*6080*/  BRA `(.L_x_138) ;  /* 0xffffffc000d07947 */ /* 0x000fea000383ffff */
.L_x_107:
[----:B------:R-:W-:Y:S01]  /*6090*/  BSSY B1, `(.L_x_139) ;  /* 0x0000006000017945 */ /* 0x000fe20003800000 */
[----:B------:R-:W-:-:S07]  /*60a0*/  IMAD.MOV.U32 R15, RZ, RZ, -0x1 ;  /* 0xffffffffff0f7424 */ /* 0x000fce00078e00ff */
[----:B-----5:R-:W-:Y:S05]  /*60b0*/  WARPSYNC.COLLECTIVE R15, `(.L_x_140) ;  /* 0x000000000f0c7348 */ /* 0x020fea0003c00000 */
[----:B------:R-:W-:Y:S02]  /*60c0*/  ELECT P6, UR62, PT ;  /* 0x00000000003e782f */ /* 0x000fe400038c0000 */
[----:B------:R-:W-:Y:S01]  /*60d0*/  MOV R14, UR62 ;  /* 0x0000003e000e7c02 */ /* 0x000fe20008000f00 */
[----:B-----5:R-:W-:Y:S10]  /*60e0*/  ENDCOLLECTIVE ;  /* 0x000000000000791b */ /* 0x020ff40003800000 */
.L_x_140:
[----:B------:R-:W-:Y:S05]  /*60f0*/  BSYNC B1 ;  /* 0x0000000000017941 */ /* 0x000fea0003800000 */
.L_x_139:
[----:B------:R-:W-:Y:S05]  /*6100*/  BRA `(.L_x_141) ;  /* 0xffffffe8007c7947 */ /* 0x000fea000383ffff */
.L_x_110:
[----:B0-----:R0:W1:Y:S02]  /*6110*/  SYNCS.PHASECHK.TRANS64.TRYWAIT P1, [R10+URZ+0x70], R5 ;  /* 0x000070050a0075a7 */ /* 0x001064000802017f */
[----:B-1----:R-:W-:Y:S05]  /*6120*/  @!P1 NANOSLEEP.SYNCS 0x989680 ;  /* 0x009896800000995d */ /* 0x002fea0003900000 */
[----:B------:R-:W1:Y:S02]  /*6130*/  @!P1 SYNCS.PHASECHK.TRANS64 P1, [R10+URZ+0x70], R5 ;  /* 0x000070050a0095a7 */ /* 0x000e64000802007f */
[----:B-1----:R-:W-:Y:S05]  /*6140*/  @!P1 BRA `(.L_x_110) ;  /* 0xfffffffc00f09947 */ /* 0x002fea000383ffff */
[----:B------:R-:W-:Y:S05]  /*6150*/  BRA `(.L_x_142) ;  /* 0xffffffe800b47947 */ /* 0x000fea000383ffff */
.L_x_119:
[----:B------:R-:W-:Y:S01]  /*6160*/  BSSY B0, `(.L_x_143) ;  /* 0x0000006000007945 */ /* 0x000fe20003800000 */
[----:B------:R-:W-:-:S07]  /*6170*/  IMAD.MOV.U32 R15, RZ, RZ, -0x1 ;  /* 0xffffffffff0f7424 */ /* 0x000fce00078e00ff */
[----:B-----5:R-:W-:Y:S05]  /*6180*/  WARPSYNC.COLLECTIVE R15, `(.L_x_144) ;  /* 0x000000000f0c7348 */ /* 0x020fea0003c00000 */
[----:B------:R-:W-:Y:S02]  /*6190*/  ELECT P6, UR62, PT ;  /* 0x00000000003e782f */ /* 0x000fe400038c0000 */
[----:B------:R-:W-:Y:S01]  /*61a0*/  MOV R14, UR62 ;  /* 0x0000003e000e7c02 */ /* 0x000fe20008000f00 */
[----:B-----5:R-:W-:Y:S10]  /*61b0*/  ENDCOLLECTIVE ;  /* 0x000000000000791b */ /* 0x020ff40003800000 */
.L_x_144:
[----:B------:R-:W-:Y:S05]  /*61c0*/  BSYNC B0 ;  /* 0x0000000000007941 */ /* 0x000fea0003800000 */
.L_x_143:
[----:B------:R-:W-:Y:S05]  /*61d0*/  BRA `(.L_x_145) ;  /* 0xfffffff4003c7947 */ /* 0x000fea000383ffff */
.L_x_123:
[----:B0-----:R0:W1:Y:S02]  /*61e0*/  SYNCS.PHASECHK.TRANS64.TRYWAIT P0, [R9+URZ], R4 ;  /* 0x00000004090075a7 */ /* 0x001064000800017f */
[----:B-1----:R-:W-:Y:S05]  /*61f0*/  @!P0 NANOSLEEP.SYNCS 0x989680 ;  /* 0x009896800000895d */ /* 0x002fea0003900000 */
[----:B------:R-:W1:Y:S02]  /*6200*/  @!P0 SYNCS.PHASECHK.TRANS64 P0, [R9+URZ], R4 ;  /* 0x00000004090085a7 */ /* 0x000e64000800007f */
[----:B-1----:R-:W-:Y:S05]  /*6210*/  @!P0 BRA `(.L_x_123) ;  /* 0xfffffffc00f08947 */ /* 0x002fea000383ffff */
[----:B------:R-:W-:Y:S05]  /*6220*/  BRA `(.L_x_146) ;  /* 0xfffffff4007c7947 */ /* 0x000fea000383ffff */
.L_x_124:
[----:B0-----:R0:W1:Y:S02]  /*6230*/  SYNCS.PHASECHK.TRANS64.TRYWAIT P0, [R8+URZ], R5 ;  /* 0x00000005080075a7 */ /* 0x001064000800017f */
[----:B-1----:R-:W-:Y:S05]  /*6240*/  @!P0 NANOSLEEP.SYNCS 0x989680 ;  /* 0x009896800000895d */ /* 0x002fea0003900000 */
[----:B------:R-:W1:Y:S02]  /*6250*/  @!P0 SYNCS.PHASECHK.TRANS64 P0, [R8+URZ], R5 ;  /* 0x00000005080085a7 */ /* 0x000e64000800007f */
[----:B-1----:R-:W-:Y:S05]  /*6260*/  @!P0 BRA `(.L_x_124) ;  /* 0xfffffffc00f08947 */ /* 0x002fea000383ffff */
[----:B------:R-:W-:Y:S05]  /*6270*/  BRA `(.L_x_147) ;  /* 0xfffffff4008c7947 */ /* 0x000fea000383ffff */
.L_x_125:
[----:B0-----:R0:W1:Y:S02]  /*6280*/  SYNCS.PHASECHK.TRANS64.TRYWAIT P0, [R9+URZ], R4 ;  /* 0x00000004090075a7 */ /* 0x001064000800017f */
[----:B-1----:R-:W-:Y:S05]  /*6290*/  @!P0 NANOSLEEP.SYNCS 0x989680 ;  /* 0x009896800000895d */ /* 0x002fea0003900000 */
[----:B------:R-:W1:Y:S02]  /*62a0*/  @!P0 SYNCS.PHASECHK.TRANS64 P0, [R9+URZ], R4 ;  /* 0x00000004090085a7 */ /* 0x000e64000800007f */
[----:B-1----:R-:W-:Y:S05]  /*62b0*/  @!P0 BRA `(.L_x_125) ;  /* 0xfffffffc00f08947 */ /* 0x002fea000383ffff */
[----:B------:R-:W-:Y:S05]  /*62c0*/  BRA `(.L_x_148) ;  /* 0xfffffff4009c7947 */ /* 0x000fea000383ffff */
.L_x_126:
[----:B0-----:R0:W1:Y:S02]  /*62d0*/  SYNCS.PHASECHK.TRANS64.TRYWAIT P0, [R8+URZ], R5 ;  /* 0x00000005080075a7 */ /* 0x001064000800017f */
[----:B-1----:R-:W-:Y:S05]  /*62e0*/  @!P0 NANOSLEEP.SYNCS 0x989680 ;  /* 0x009896800000895d */ /* 0x002fea0003900000 */
[----:B------:R-:W1:Y:S02]  /*62f0*/  @!P0 SYNCS.PHASECHK.TRANS64 P0, [R8+URZ], R5 ;  /* 0x00000005080085a7 */ /* 0x000e64000800007f */
[----:B-1----:R-:W-:Y:S05]  /*6300*/  @!P0 BRA `(.L_x_126) ;  /* 0xfffffffc00f08947 */ /* 0x002fea000383ffff */
[----:B------:R-:W-:Y:S05]  /*6310*/  BRA `(.L_x_149) ;  /* 0xfffffff400ac7947 */ /* 0x000fea000383ffff */
.L_x_127:
[----:B0-----:R0:W1:Y:S02]  /*6320*/  SYNCS.PHASECHK.TRANS64.TRYWAIT P0, [R9+URZ], R4 ;  /* 0x00000004090075a7 */ /* 0x001064000800017f */
[----:B-1----:R-:W-:Y:S05]  /*6330*/  @!P0 NANOSLEEP.SYNCS 0x989680 ;  /* 0x009896800000895d */ /* 0x002fea0003900000 */
[----:B------:R-:W1:Y:S02]  /*6340*/  @!P0 SYNCS.PHASECHK.TRANS64 P0, [R9+URZ], R4 ;  /* 0x00000004090085a7 */ /* 0x000e64000800007f */
[----:B-1----:R-:W-:Y:S05]  /*6350*/  @!P0 BRA `(.L_x_127) ;  /* 0xfffffffc00f08947 */ /* 0x002fea000383ffff */
[----:B------:R-:W-:Y:S05]  /*6360*/  BRA `(.L_x_150) ;  /* 0xfffffff400bc7947 */ /* 0x000fea000383ffff */
.L_x_128:
[----:B0-----:R0:W1:Y:S02]  /*6370*/  SYNCS.PHASECHK.TRANS64.TRYWAIT P0, [R8+URZ], R5 ;  /* 0x00000005080075a7 */ /* 0x001064000800017f */
[----:B-1----:R-:W-:Y:S05]  /*6380*/  @!P0 NANOSLEEP.SYNCS 0x989680 ;  /* 0x009896800000895d */ /* 0x002fea0003900000 */
[----:B------:R-:W1:Y:S02]  /*6390*/  @!P0 SYNCS.PHASECHK.TRANS64 P0, [R8+URZ], R5 ;  /* 0x00000005080085a7 */ /* 0x000e64000800007f */
[----:B-1----:R-:W-:Y:S05]  /*63a0*/  @!P0 BRA `(.L_x_128) ;  /* 0xfffffffc00f08947 */ /* 0x002fea000383ffff */
[----:B------:R-:W-:Y:S05]  /*63b0*/  BRA `(.L_x_151) ;  /* 0xfffffff400cc7947 */ /* 0x000fea000383ffff */
.L_x_129:
[----:B0-----:R0:W1:Y:S02]  /*63c0*/  SYNCS.PHASECHK.TRANS64.TRYWAIT P0, [R9+URZ], R4 ;  /* 0x00000004090075a7 */ /* 0x001064000800017f */
[----:B-1----:R-:W-:Y:S05]  /*63d0*/  @!P0 NANOSLEEP.SYNCS 0x989680 ;  /* 0x009896800000895d */ /* 0x002fea0003900000 */
[----:B------:R-:W1:Y:S02]  /*63e0*/  @!P0 SYNCS.PHASECHK.TRANS64 P0, [R9+URZ], R4 ;  /* 0x00000004090085a7 */ /* 0x000e64000800007f */
[----:B-1----:R-:W-:Y:S05]  /*63f0*/  @!P0 BRA `(.L_x_129) ;  /* 0xfffffffc00f08947 */ /* 0x002fea000383ffff */
[----:B------:R-:W-:Y:S05]  /*6400*/  BRA `(.L_x_152) ;  /* 0xfffffff400dc7947 */ /* 0x000fea000383ffff */
.L_x_130:
[----:B0-----:R0:W1:Y:S02]  /*6410*/  SYNCS.PHASECHK.TRANS64.TRYWAIT P0, [R8+URZ], R5 ;  /* 0x00000005080075a7 */ /* 0x001064000800017f */
[----:B-1----:R-:W-:Y:S05]  /*6420*/  @!P0 NANOSLEEP.SYNCS 0x989680 ;  /* 0x009896800000895d */ /* 0x002fea0003900000 */
[----:B------:R-:W1:Y:S02]  /*6430*/  @!P0 SYNCS.PHASECHK.TRANS64 P0, [R8+URZ], R5 ;  /* 0x00000005080085a7 */ /* 0x000e64000800007f */
[----:B-1----:R-:W-:Y:S05]  /*6440*/  @!P0 BRA `(.L_x_130) ;  /* 0xfffffffc00f08947 */ /* 0x002fea000383ffff */
[----:B------:R-:W-:Y:S05]  /*6450*/  BRA `(.L_x_153) ;  /* 0xfffffff400ec7947 */ /* 0x000fea000383ffff */
.L_x_131:
[----:B0-----:R0:W1:Y:S02]  /*6460*/  SYNCS.PHASECHK.TRANS64.TRYWAIT P0, [R9+URZ], R4 ;  /* 0x00000004090075a7 */ /* 0x001064000800017f */
[----:B-1----:R-:W-:Y:S05]  /*6470*/  @!P0 NANOSLEEP.SYNCS 0x989680 ;  /* 0x009896800000895d */ /* 0x002fea0003900000 */
[----:B------:R-:W1:Y:S02]  /*6480*/  @!P0 SYNCS.PHASECHK.TRANS64 P0, [R9+URZ], R4 ;  /* 0x00000004090085a7 */ /* 0x000e64000800007f */
[----:B-1----:R-:W-:Y:S05]  /*6490*/  @!P0 BRA `(.L_x_131) ;  /* 0xfffffffc00f08947 */ /* 0x002fea000383ffff */
[----:B------:R-:W-:Y:S05]  /*64a0*/  BRA `(.L_x_154) ;  /* 0xfffffff400fc7947 */ /* 0x000fea000383ffff */
.L_x_132:
[----:B0-----:R0:W1:Y:S02]  /*64b0*/  SYNCS.PHASECHK.TRANS64.TRYWAIT P0, [R8+URZ], R5 ;  /* 0x00000005080075a7 */ /* 0x001064000800017f */
[----:B-1----:R-:W-:Y:S05]  /*64c0*/  @!P0 NANOSLEEP.SYNCS 0x989680 ;  /* 0x009896800000895d */ /* 0x002fea0003900000 */
[----:B------:R-:W1:Y:S02]  /*64d0*/  @!P0 SYNCS.PHASECHK.TRANS64 P0, [R8+URZ], R5 ;  /* 0x00000005080085a7 */ /* 0x000e64000800007f */
[----:B-1----:R-:W-:Y:S05]  /*64e0*/  @!P0 BRA `(.L_x_132) ;  /* 0xfffffffc00f08947 */ /* 0x002fea000383ffff */
[----:B------:R-:W-:Y:S05]  /*64f0*/  BRA `(.L_x_155) ;  /* 0xfffffff8000c7947 */ /* 0x000fea000383ffff */
.L_x_133:
[----:B0-----:R0:W1:Y:S02]  /*6500*/  SYNCS.PHASECHK.TRANS64.TRYWAIT P0, [R9+URZ], R4 ;  /* 0x00000004090075a7 */ /* 0x001064000800017f */
[----:B-1----:R-:W-:Y:S05]  /*6510*/  @!P0 NANOSLEEP.SYNCS 0x989680 ;  /* 0x009896800000895d */ /* 0x002fea0003900000 */
[----:B------:R-:W1:Y:S02]  /*6520*/  @!P0 SYNCS.PHASECHK.TRANS64 P0, [R9+URZ], R4 ;  /* 0x00000004090085a7 */ /* 0x000e64000800007f */
[----:B-1----:R-:W-:Y:S05]  /*6530*/  @!P0 BRA `(.L_x_133) ;  /* 0xfffffffc00f08947 */ /* 0x002fea000383ffff */
[----:B------:R-:W-:Y:S05]  /*6540*/  BRA `(.L_x_156) ;  /* 0xfffffff8001c7947 */ /* 0x000fea000383ffff */
.L_x_134:
[----:B0-----:R0:W1:Y:S02]  /*6550*/  SYNCS.PHASECHK.TRANS64.TRYWAIT P0, [R8+URZ], R5 ;  /* 0x00000005080075a7 */ /* 0x001064000800017f */
[----:B-1----:R-:W-:Y:S05]  /*6560*/  @!P0 NANOSLEEP.SYNCS 0x989680 ;  /* 0x009896800000895d */ /* 0x002fea0003900000 */
[----:B------:R-:W1:Y:S02]  /*6570*/  @!P0 SYNCS.PHASECHK.TRANS64 P0, [R8+URZ], R5 ;  /* 0x00000005080085a7 */ /* 0x000e64000800007f */
[----:B-1----:R-:W-:Y:S05]  /*6580*/  @!P0 BRA `(.L_x_134) ;  /* 0xfffffffc00f08947 */ /* 0x002fea000383ffff */
[----:B------:R-:W-:Y:S05]  /*6590*/  BRA `(.L_x_157) ;  /* 0xfffffff8002c7947 */ /* 0x000fea000383ffff */
.L_x_135:
[----:B-1----:R1:W2:Y:S02]  /*65a0*/  SYNCS.PHASECHK.TRANS64.TRYWAIT P0, [R11+URZ], R6 ;  /* 0x000000060b0075a7 */ /* 0x0022a4000800017f */
[----:B--2---:R-:W-:Y:S05]  /*65b0*/  @!P0 NANOSLEEP.SYNCS 0x989680 ;  /* 0x009896800000895d */ /* 0x004fea0003900000 */
[----:B------:R-:W2:Y:S02]  /*65c0*/  @!P0 SYNCS.PHASECHK.TRANS64 P0, [R11+URZ], R6 ;  /* 0x000000060b0085a7 */ /* 0x000ea4000800007f */
[----:B--2---:R-:W-:Y:S05]  /*65d0*/  @!P0 BRA `(.L_x_135) ;  /* 0xfffffffc00f08947 */ /* 0x004fea000383ffff */
[----:B------:R-:W-:Y:S05]  /*65e0*/  BRA `(.L_x_158) ;  /* 0xfffffff800347947 */ /* 0x000fea000383ffff */
.L_x_159:
[----:B------:R-:W-:-:S00]  /*65f0*/  BRA `(.L_x_159) ;  /* 0xfffffffc00fc7947 */ /* 0x000fc0000383ffff */
[----:B------:R-:W-:-:S00]  /*6600*/  NOP ;  /* 0x0000000000007918 */ /* 0x000fc00000000000 */
[----:B------:R-:W-:-:S00]  /*6610*/  NOP ;  /* 0x0000000000007918 */ /* 0x000fc00000000000 */
[----:B------:R-:W-:-:S00]  /*6620*/  NOP ;  /* 0x0000000000007918 */ /* 0x000fc00000000000 */
[----:B------:R-:W-:-:S00]  /*6630*/  NOP ;  /* 0x0000000000007918 */ /* 0x000fc00000000000 */
[----:B------:R-:W-:-:S00]  /*6640*/  NOP ;  /* 0x0000000000007918 */ /* 0x000fc00000000000 */
[----:B------:R-:W-:-:S00]  /*6650*/  NOP ;  /* 0x0000000000007918 */ /* 0x000fc00000000000 */
[----:B------:R-:W-:-:S00]  /*6660*/  NOP ;  /* 0x0000000000007918 */ /* 0x000fc00000000000 */
[----:B------:R-:W-:-:S00]  /*6670*/  NOP ;  /* 0x0000000000007918 */ /* 0x000fc00000000000 */
.L_x_160:


//--------------------- .nv.global.init           --------------------------
	.section	.nv.global.init,"aw",@progbits
.nv.global.init:
	.type		$str$22,@object
	.size		$str$22,($str$23 - $str$22)
$str$22:
        /*0000*/ 	.byte	0x6b, 0x5f, 0x74, 0x69, 0x6c, 0x65, 0x5f, 0x63, 0x6f, 0x75, 0x6e, 0x74, 0x20, 0x3e, 0x3d, 0x20
        /*0010*/ 	.byte	0x31, 0x00
	.type		$str$23,@object
	.size		$str$23,(__unnamed_1 - $str$23)
$str$23:
        /*0012*/ 	.byte	0x2f, 0x74, 0x6d, 0x70, 0x2f, 0x63, 0x75, 0x74, 0x6c, 0x61, 0x73, 0x73, 0x5f, 0x73, 0x77, 0x65
        /*0022*/ 	.byte	0x65, 0x70, 0x5f, 0x73, 0x72, 0x63, 0x2f, 0x69, 0x6e, 0x63, 0x6c, 0x75, 0x64, 0x65, 0x2f, 0x63
        /*0032*/ 	.byte	0x75, 0x74, 0x6c, 0x61, 0x73, 0x73, 0x2f, 0x67, 0x65, 0x6d, 0x6d, 0x2f, 0x63, 0x6f, 0x6c, 0x6c
        /*0042*/ 	.byte	0x65, 0x63, 0x74, 0x69, 0x76, 0x65, 0x2f, 0x73, 0x6d, 0x39, 0x30, 0x5f, 0x6d, 0x6d, 0x61, 0x5f
        /*0052*/ 	.byte	0x74, 0x6d, 0x61, 0x5f, 0x67, 0x6d, 0x6d, 0x61, 0x5f, 0x73, 0x73, 0x5f, 0x77, 0x61, 0x72, 0x70
        /*0062*/ 	.byte	0x73, 0x70, 0x65, 0x63, 0x69, 0x61, 0x6c, 0x69, 0x7a, 0x65, 0x64, 0x2e, 0x68, 0x70, 0x70, 0x00
	.type		__unnamed_1,@object
	.size		__unnamed_1,(.L_0 - __unnamed_1)
__unnamed_1:
        /*0072*/ 	.byte	0x76, 0x6f, 0x69, 0x64, 0x20, 0x63, 0x75, 0x74, 0x6c, 0x61, 0x73, 0x73, 0x3a, 0x3a, 0x67, 0x65
        /* <DEDUP_REMOVED lines=176> */
        /*0b82*/ 	.byte	0x00
.L_0:


//--------------------- .nv.shared._ZN7cutlass13device_kernelINS_4gemm6kernel13GemmUniversalIN4cute5tupleIJiiiiEEENS1_10collective13CollectiveMmaINS1_34MainloopSm90TmaGmmaWarpSpecializedILi14ENS5_IJNS4_1CILi4EEENSA_ILi2EEENSA_ILi1EEEEEENS1_32KernelTmaWarpSpecializedPingpongEEENS5_IJNSA_ILi64EEESH_NSA_ILi32EEEEEEfNS5_IJlSD_lEEEfSK_NS4_8TiledMMAINS4_8MMA_AtomIJNS4_4SM904GMMA29MMA_64x64x8_F32TF32TF32_SS_TNILNSO_7ScaleInE1ELSQ_1EEEEEENS4_6LayoutINS5_IJSD_SD_SD_EEENS5_IJNSA_ILi0EEESV_SV_EEEEENS5_IJNS4_10UnderscoreESY_SY_EEEEENS4_23SM90_TMA_LOAD_MULTICASTENS4_14ComposedLayoutINS4_7SwizzleILi3ELi4ELi3EEENS4_18smem_ptr_flag_bitsILi32EEENST_INS5_IJNSA_ILi8EEESI_EEENS5_IJSI_SD_EEEEEEEvNS4_8identityES11_S1B_vS1C_EENS_8epilogue10collective6detail29Sm90TmaWarpSpecializedAdapterINS1F_15DefaultEpilogueIfSK_SK_NS1E_6thread17LinearCombinationIfLi1EffLNS1J_9ScaleType4KindE0ELNS_15FloatRoundStyleE2EfEENS1_15EpilogueDefaultEEEEEvvEEEEvNT_6ParamsE --------------------------
	.section	.nv.shared._ZN7cutlass13device_kernelINS_4gemm6kernel13GemmUniversalIN4cute5tupleIJiiiiEEENS1_10collective13CollectiveMmaINS1_34MainloopSm90TmaGmmaWarpSpecializedILi14ENS5_IJNS4_1CILi4EEENSA_ILi2EEENSA_ILi1EEEEEENS1_32KernelTmaWarpSpecializedPingpongEEENS5_IJNSA_ILi64EEESH_NSA_ILi32EEEEEEfNS5_IJlSD_lEEEfSK_NS4_8TiledMMAINS4_8MMA_AtomIJNS4_4SM904GMMA29MMA_64x64x8_F32TF32TF32_SS_TNILNSO_7ScaleInE1ELSQ_1EEEEEENS4_6LayoutINS5_IJSD_SD_SD_EEENS5_IJNSA_ILi0EEESV_SV_EEEEENS5_IJNS4_10UnderscoreESY_SY_EEEEENS4_23SM90_TMA_LOAD_MULTICASTENS4_14ComposedLayoutINS4_7SwizzleILi3ELi4ELi3EEENS4_18smem_ptr_flag_bitsILi32EEENST_INS5_IJNSA_ILi8EEESI_EEENS5_IJSI_SD_EEEEEEEvNS4_8identityES11_S1B_vS1C_EENS_8epilogue10collective6detail29Sm90TmaWarpSpecializedAdapterINS1F_15DefaultEpilogueIfSK_SK_NS1E_6thread17LinearCombinationIfLi1EffLNS1J_9ScaleType4KindE0ELNS_15FloatRoundStyleE2EfEENS1_15EpilogueDefaultEEEEEvvEEEEvNT_6ParamsE,"aw",@nobits
	.sectionflags	@""
	.align	16
	.zero		1024


//--------------------- .nv.shared.reserved.0     --------------------------
	.section	.nv.shared.reserved.0,"aw",@nobits
	.weak		__nv_reservedSMEM_offset_0_alias
	.size		__nv_reservedSMEM_offset_0_alias, 0, 0
	.other		__nv_reservedSMEM_offset_0_alias,@"STO_CUDA_RESERVED_SHARED STV_DEFAULT"
__nv_reservedSMEM_offset_0_alias:
	.zero		0


//--------------------- .nv.global                --------------------------
	.section	.nv.global,"aw",@nobits
.nv.global:
	.type		_ZN40_INTERNAL_1e75e9b3_4_k_cu_b28e0a0e_285034cute1_E,@object
	.size		_ZN40_INTERNAL_1e75e9b3_4_k_cu_b28e0a0e_285034cute1_E,(_ZN40_INTERNAL_1e75e9b3_4_k_cu_b28e0a0e_285034cuda3std3__45__cpo6cbeginE - _ZN40_INTERNAL_1e75e9b3_4_k_cu_b28e0a0e_285034cute1_E)
_ZN40_INTERNAL_1e75e9b3_4_k_cu_b28e0a0e_285034cute1_E:
	.zero		1
	.type		_ZN40_INTERNAL_1e75e9b3_4_k_cu_b28e0a0e_285034cuda3std3__45__cpo6cbeginE,@object
	.size		_ZN40_INTERNAL_1e75e9b3_4_k_cu_b28e0a0e_285034cuda3std3__45__cpo6cbeginE,(_ZN40_INTERNAL_1e75e9b3_4_k_cu_b28e0a0e_285034cuda3std3__48in_placeE - _ZN40_INTERNAL_1e75e9b3_4_k_cu_b28e0a0e_285034cuda3std3__45__cpo6cbeginE)
_ZN40_INTERNAL_1e75e9b3_4_k_cu_b28e0a0e_285034cuda3std3__45__cpo6cbeginE:
	.zero		1
	.type		_ZN40_INTERNAL_1e75e9b3_4_k_cu_b28e0a0e_285034cuda3std3__48in_placeE,@object
	.size		_ZN40_INTERNAL_1e75e9b3_4_k_cu_b28e0a0e_285034cuda3std3__48in_placeE,(_ZN40_INTERNAL_1e75e9b3_4_k_cu_b28e0a0e_285034cuda3std6ranges3__45__cpo9iter_moveE - _ZN40_INTERNAL_1e75e9b3_4_k_cu_b28e0a0e_285034cuda3std3__48in_placeE)
_ZN40_INTERNAL_1e75e9b3_4_k_cu_b28e0a0e_285034cuda3std3__48in_placeE:
	.zero		1
	.type		_ZN40_INTERNAL_1e75e9b3_4_k_cu_b28e0a0e_285034cuda3std6ranges3__45__cpo9iter_moveE,@object
	.size		_ZN40_INTERNAL_1e75e9b3_4_k_cu_b28e0a0e_285034cuda3std6ranges3__45__cpo9iter_moveE,(_ZN40_INTERNAL_1e75e9b3_4_k_cu_b28e0a0e_285034cuda3std3__45__cpo5beginE - _ZN40_INTERNAL_1e75e9b3_4_k_cu_b28e0a0e_285034cuda3std6ranges3__45__cpo9iter_moveE)
_ZN40_INTERNAL_1e75e9b3_4_k_cu_b28e0a0e_285034cuda3std6ranges3__45__cpo9iter_moveE:
	.zero		1
	.type		_ZN40_INTERNAL_1e75e9b3_4_k_cu_b28e0a0e_285034cuda3std3__45__cpo5beginE,@object
	.size		_ZN40_INTERNAL_1e75e9b3_4_k_cu_b28e0a0e_285034cuda3std3__45__cpo5beginE,(_ZN40_INTERNAL_1e75e9b3_4_k_cu_b28e0a0e_285034cuda3std3__442_GLOBAL__N__1e75e9b3_4_k_cu_b28e0a0e_285036ignoreE - _ZN40_INTERNAL_1e75e9b3_4_k_cu_b28e0a0e_285034cuda3std3__45__cpo5beginE)
_ZN40_INTERNAL_1e75e9b3_4_k_cu_b28e0a0e_285034cuda3std3__45__cpo5beginE:
	.zero		1
	.type		_ZN40_INTERNAL_1e75e9b3_4_k_cu_b28e0a0e_285034cuda3std3__442_GLOBAL__N__1e75e9b3_4_k_cu_b28e0a0e_285036ignoreE,@object
	.size		_ZN40_INTERNAL_1e75e9b3_4_k_cu_b28e0a0e_285034cuda3std3__442_GLOBAL__N__1e75e9b3_4_k_cu_b28e0a0e_285036ignoreE,(_ZN40_INTERNAL_1e75e9b3_4_k_cu_b28e0a0e_285034cute7productE - _ZN40_INTERNAL_1e75e9b3_4_k_cu_b28e0a0e_285034cuda3std3__442_GLOBAL__N__1e75e9b3_4_k_cu_b28e0a0e_285036ignoreE)
_ZN40_INTERNAL_1e75e9b3_4_k_cu_b28e0a0e_285034cuda3std3__442_GLOBAL__N__1e75e9b3_4_k_cu_b28e0a0e_285036ignoreE:
	.zero		1
	.type		_ZN40_INTERNAL_1e75e9b3_4_k_cu_b28e0a0e_285034cute7productE,@object
	.size		_ZN40_INTERNAL_1e75e9b3_4_k_cu_b28e0a0e_285034cute7productE,(_ZN40_INTERNAL_1e75e9b3_4_k_cu_b28e0a0e_285034cuda3std3__45__cpo3endE - _ZN40_INTERNAL_1e75e9b3_4_k_cu_b28e0a0e_285034cute7productE)
_ZN40_INTERNAL_1e75e9b3_4_k_cu_b28e0a0e_285034cute7productE:
	.zero		1
	.type		_ZN40_INTERNAL_1e75e9b3_4_k_cu_b28e0a0e_285034cuda3std3__45__cpo3endE,@object
	.size		_ZN40_INTERNAL_1e75e9b3_4_k_cu_b28e0a0e_285034cuda3std3__45__cpo3endE,(_ZN40_INTERNAL_1e75e9b3_4_k_cu_b28e0a0e_285034cuda3std3__419piecewise_constructE - _ZN40_INTERNAL_1e75e9b3_4_k_cu_b28e0a0e_285034cuda3std3__45__cpo3endE)
_ZN40_INTERNAL_1e75e9b3_4_k_cu_b28e0a0e_285034cuda3std3__45__cpo3endE:
	.zero		1
	.type		_ZN40_INTERNAL_1e75e9b3_4_k_cu_b28e0a0e_285034cuda3std3__419piecewise_constructE,@object
	.size		_ZN40_INTERNAL_1e75e9b3_4_k_cu_b28e0a0e_285034cuda3std3__419piecewise_constructE,(_ZN40_INTERNAL_1e75e9b3_4_k_cu_b28e0a0e_285034cuda3std3__45__cpo4cendE - _ZN40_INTERNAL_1e75e9b3_4_k_cu_b28e0a0e_285034cuda3std3__419piecewise_constructE)
_ZN40_INTERNAL_1e75e9b3_4_k_cu_b28e0a0e_285034cuda3std3__419piecewise_constructE:
	.zero		1
	.type		_ZN40_INTERNAL_1e75e9b3_4_k_cu_b28e0a0e_285034cuda3std3__45__cpo4cendE,@object
	.size		_ZN40_INTERNAL_1e75e9b3_4_k_cu_b28e0a0e_285034cuda3std3__45__cpo4cendE,(_ZN40_INTERNAL_1e75e9b3_4_k_cu_b28e0a0e_285034cuda3std6ranges3__45__cpo4swapE - _ZN40_INTERNAL_1e75e9b3_4_k_cu_b28e0a0e_285034cuda3std3__45__cpo4cendE)
_ZN40_INTERNAL_1e75e9b3_4_k_cu_b28e0a0e_285034cuda3std3__45__cpo4cendE:
	.zero		1
	.type		_ZN40_INTERNAL_1e75e9b3_4_k_cu_b28e0a0e_285034cuda3std6ranges3__45__cpo4swapE,@object
	.size		_ZN40_INTERNAL_1e75e9b3_4_k_cu_b28e0a0e_285034cuda3std6ranges3__45__cpo4swapE,(.L_8 - _ZN40_INTERNAL_1e75e9b3_4_k_cu_b28e0a0e_285034cuda3std6ranges3__45__cpo4swapE)
_ZN40_INTERNAL_1e75e9b3_4_k_cu_b28e0a0e_285034cuda3std6ranges3__45__cpo4swapE:
	.zero		1
.L_8:


//--------------------- .nv.constant0._ZN7cutlass13device_kernelINS_4gemm6kernel13GemmUniversalIN4cute5tupleIJiiiiEEENS1_10collective13CollectiveMmaINS1_34MainloopSm90TmaGmmaWarpSpecializedILi14ENS5_IJNS4_1CILi4EEENSA_ILi2EEENSA_ILi1EEEEEENS1_32KernelTmaWarpSpecializedPingpongEEENS5_IJNSA_ILi64EEESH_NSA_ILi32EEEEEEfNS5_IJlSD_lEEEfSK_NS4_8TiledMMAINS4_8MMA_AtomIJNS4_4SM904GMMA29MMA_64x64x8_F32TF32TF32_SS_TNILNSO_7ScaleInE1ELSQ_1EEEEEENS4_6LayoutINS5_IJSD_SD_SD_EEENS5_IJNSA_ILi0EEESV_SV_EEEEENS5_IJNS4_10UnderscoreESY_SY_EEEEENS4_23SM90_TMA_LOAD_MULTICASTENS4_14ComposedLayoutINS4_7SwizzleILi3ELi4ELi3EEENS4_18smem_ptr_flag_bitsILi32EEENST_INS5_IJNSA_ILi8EEESI_EEENS5_IJSI_SD_EEEEEEEvNS4_8identityES11_S1B_vS1C_EENS_8epilogue10collective6detail29Sm90TmaWarpSpecializedAdapterINS1F_15DefaultEpilogueIfSK_SK_NS1E_6thread17LinearCombinationIfLi1EffLNS1J_9ScaleType4KindE0ELNS_15FloatRoundStyleE2EfEENS1_15EpilogueDefaultEEEEEvvEEEEvNT_6ParamsE --------------------------
	.section	.nv.constant0._ZN7cutlass13device_kernelINS_4gemm6kernel13GemmUniversalIN4cute5tupleIJiiiiEEENS1_10collective13CollectiveMmaINS1_34MainloopSm90TmaGmmaWarpSpecializedILi14ENS5_IJNS4_1CILi4EEENSA_ILi2EEENSA_ILi1EEEEEENS1_32KernelTmaWarpSpecializedPingpongEEENS5_IJNSA_ILi64EEESH_NSA_ILi32EEEEEEfNS5_IJlSD_lEEEfSK_NS4_8TiledMMAINS4_8MMA_AtomIJNS4_4SM904GMMA29MMA_64x64x8_F32TF32TF32_SS_TNILNSO_7ScaleInE1ELSQ_1EEEEEENS4_6LayoutINS5_IJSD_SD_SD_EEENS5_IJNSA_ILi0EEESV_SV_EEEEENS5_IJNS4_10UnderscoreESY_SY_EEEEENS4_23SM90_TMA_LOAD_MULTICASTENS4_14ComposedLayoutINS4_7SwizzleILi3ELi4ELi3EEENS4_18smem_ptr_flag_bitsILi32EEENST_INS5_IJNSA_ILi8EEESI_EEENS5_IJSI_SD_EEEEEEEvNS4_8identityES11_S1B_vS1C_EENS_8epilogue10collective6detail29Sm90TmaWarpSpecializedAdapterINS1F_15DefaultEpilogueIfSK_SK_NS1E_6thread17LinearCombinationIfLi1EffLNS1J_9ScaleType4KindE0ELNS_15FloatRoundStyleE2EfEENS1_15EpilogueDefaultEEEEEvvEEEEvNT_6ParamsE,"a",@progbits
	.sectionflags	@""
	.align	4
.nv.constant0._ZN7cutlass13device_kernelINS_4gemm6kernel13GemmUniversalIN4cute5tupleIJiiiiEEENS1_10collective13CollectiveMmaINS1_34MainloopSm90TmaGmmaWarpSpecializedILi14ENS5_IJNS4_1CILi4EEENSA_ILi2EEENSA_ILi1EEEEEENS1_32KernelTmaWarpSpecializedPingpongEEENS5_IJNSA_ILi64EEESH_NSA_ILi32EEEEEEfNS5_IJlSD_lEEEfSK_NS4_8TiledMMAINS4_8MMA_AtomIJNS4_4SM904GMMA29MMA_64x64x8_F32TF32TF32_SS_TNILNSO_7ScaleInE1ELSQ_1EEEEEENS4_6LayoutINS5_IJSD_SD_SD_EEENS5_IJNSA_ILi0EEESV_SV_EEEEENS5_IJNS4_10UnderscoreESY_SY_EEEEENS4_23SM90_TMA_LOAD_MULTICASTENS4_14ComposedLayoutINS4_7SwizzleILi3ELi4ELi3EEENS4_18smem_ptr_flag_bitsILi32EEENST_INS5_IJNSA_ILi8EEESI_EEENS5_IJSI_SD_EEEEEEEvNS4_8identityES11_S1B_vS1C_EENS_8epilogue10collective6detail29Sm90TmaWarpSpecializedAdapterINS1F_15DefaultEpilogueIfSK_SK_NS1E_6thread17LinearCombinationIfLi1EffLNS1J_9ScaleType4KindE0ELNS_15FloatRoundStyleE2EfEENS1_15EpilogueDefaultEEEEEvvEEEEvNT_6ParamsE:
	.zero		1664


//--------------------- SYMBOLS --------------------------

	.type		.nv.reservedSmem.offset0,@object
	.size		.nv.reservedSmem.offset0,0x4
	.type		__assertfail,@function
